# CuTe-DSL kernel — source=cudnn_frontend_dsl family=gemm_swiglu_bs
# config = {"ab_dtype": "Float4E2M1FN", "sf_vec": 16, "vector_f32": true, "mma_mn": [128, 256], "cluster_mn": [1, 1]}


// ===== COMPILED SASS (sm_100a) =====

	.target	sm_100a

	.elftype	@"ET_EXEC"


//--------------------- .note.nv.tkinfo           --------------------------
	.section	.note.nv.tkinfo,"",@"SHT_NOTE"
	.sectionflags	@"SHF_NOTE_NV_TKINFO"
	.tkinfo
        /*0018*/ 	.word	0x00000081
        /*0030*/ 	.string	""
        /*0030*/ 	.string	"ptxas"
        /*0030*/ 	.string	"Cuda compilation tools, release 12.9, V12.9.83"
        /*0030*/ 	.string	"Build system must define TOOLS_VERSION_EXTENDED"
        /*0030*/ 	.string	"-O 3 -arch sm_100a "



//--------------------- .note.nv.cuver            --------------------------
	.section	.note.nv.cuver,"",@"SHT_NOTE"
	.sectionflags	@"SHF_NOTE_NV_CUVER"
        /*0018*/ 	.short	0x0001
        /*001a*/ 	.short	0x0064
        /*001c*/ 	.short	0x0001
        /*001e*/ 	.short	0x0000
        /*0020*/ 	.short	0x0001
        /*0022*/ 	.short	0x0000


//--------------------- .nv.info                  --------------------------
	.section	.nv.info,"",@"SHT_CUDA_INFO"
	.align	4


	//----- nvinfo : EIATTR_REGCOUNT
	.align		4
        /*0000*/ 	.byte	0x04, 0x2f
        /*0002*/ 	.short	(.L_4 - .L_3)
	.align		4
.L_3:
        /*0004*/ 	.word	index@(kernel_cutlass_kernel_cudnngemm_swigludense_blockscaled_gemm_persistent_swiglu_interleaved_quantSm100BlockScaledPersistentDenseGemmKernel_object_at__TiledMMA_ThrLayoutVMNK11110000_Permuta_0)
        /*0008*/ 	.word	0x00000066


	//----- nvinfo : EIATTR_FRAME_SIZE
	.align		4
.L_4:
        /*000c*/ 	.byte	0x04, 0x11
        /*000e*/ 	.short	(.L_6 - .L_5)
	.align		4
.L_5:
        /*0010*/ 	.word	index@($__internal_2_$__cuda_sm10x_tcgen05_guardrail_trap_unallocated_columns_being_dealloced)
        /*0014*/ 	.word	0x00000000


	//----- nvinfo : EIATTR_FRAME_SIZE
	.align		4
.L_6:
        /*0018*/ 	.byte	0x04, 0x11
        /*001a*/ 	.short	(.L_8 - .L_7)
	.align		4
.L_7:
        /*001c*/ 	.word	index@($__internal_1_$__cuda_sm10x_tcgen05_guardrail_trap_phase_invalid_during_alloc)
        /*0020*/ 	.word	0x00000000


	//----- nvinfo : EIATTR_FRAME_SIZE
	.align		4
.L_8:
        /*0024*/ 	.byte	0x04, 0x11
        /*0026*/ 	.short	(.L_10 - .L_9)
	.align		4
.L_9:
        /*0028*/ 	.word	index@($__internal_0_$__cuda_sm10x_tcgen05_guardrail_trap_col_being_dealloced_not_returned_by_alloc)
        /*002c*/ 	.word	0x00000000


	//----- nvinfo : EIATTR_FRAME_SIZE
	.align		4
.L_10:
        /*0030*/ 	.byte	0x04, 0x11
        /*0032*/ 	.short	(.L_12 - .L_11)
	.align		4
.L_11:
        /*0034*/ 	.word	index@(kernel_cutlass_kernel_cudnngemm_swigludense_blockscaled_gemm_persistent_swiglu_interleaved_quantSm100BlockScaledPersistentDenseGemmKernel_object_at__TiledMMA_ThrLayoutVMNK11110000_Permuta_0)
        /*0038*/ 	.word	0x00000000


	//----- nvinfo : EIATTR_MIN_STACK_SIZE
	.align		4
.L_12:
        /*003c*/ 	.byte	0x04, 0x12
        /*003e*/ 	.short	(.L_14 - .L_13)
	.align		4
.L_13:
        /*0040*/ 	.word	index@(kernel_cutlass_kernel_cudnngemm_swigludense_blockscaled_gemm_persistent_swiglu_interleaved_quantSm100BlockScaledPersistentDenseGemmKernel_object_at__TiledMMA_ThrLayoutVMNK11110000_Permuta_0)
        /*0044*/ 	.word	0x00000000
.L_14:


//--------------------- .nv.info.kernel_cutlass_kernel_cudnngemm_swigludense_blockscaled_gemm_persistent_swiglu_interleaved_quantSm100BlockScaledPersistentDenseGemmKernel_object_at__TiledMMA_ThrLayoutVMNK11110000_Permuta_0 --------------------------
	.section	.nv.info.kernel_cutlass_kernel_cudnngemm_swigludense_blockscaled_gemm_persistent_swiglu_interleaved_quantSm100BlockScaledPersistentDenseGemmKernel_object_at__TiledMMA_ThrLayoutVMNK11110000_Permuta_0,"",@"SHT_CUDA_INFO"
	.sectionflags	@""
	.align	4


	//----- nvinfo : EIATTR_CUDA_API_VERSION
	.align		4
        /*0000*/ 	.byte	0x04, 0x37
        /*0002*/ 	.short	(.L_16 - .L_15)
.L_15:
        /*0004*/ 	.word	0x00000081


	//----- nvinfo : EIATTR_KPARAM_INFO
	.align		4
.L_16:
        /*0008*/ 	.byte	0x04, 0x17
        /*000a*/ 	.short	(.L_18 - .L_17)
.L_17:
        /*000c*/ 	.word	0x00000000
        /*0010*/ 	.short	0x000b
        /*0012*/ 	.short	0x0364
        /*0014*/ 	.byte	0x00, 0xf0, 0x11, 0x00


	//----- nvinfo : EIATTR_KPARAM_INFO
	.align		4
.L_18:
        /*0018*/ 	.byte	0x04, 0x17
        /*001a*/ 	.short	(.L_20 - .L_19)
.L_19:
        /*001c*/ 	.word	0x00000000
        /*0020*/ 	.short	0x000a
        /*0022*/ 	.short	0x0358
        /*0024*/ 	.byte	0x00, 0xf0, 0x31, 0x00


	//----- nvinfo : EIATTR_KPARAM_INFO
	.align		4
.L_20:
        /*0028*/ 	.byte	0x04, 0x17
        /*002a*/ 	.short	(.L_22 - .L_21)
.L_21:
        /*002c*/ 	.word	0x00000000
        /*0030*/ 	.short	0x0009
        /*0032*/ 	.short	0x034c
        /*0034*/ 	.byte	0x00, 0xf0, 0x31, 0x00


	//----- nvinfo : EIATTR_KPARAM_INFO
	.align		4
.L_22:
        /*0038*/ 	.byte	0x04, 0x17
        /*003a*/ 	.short	(.L_24 - .L_23)
.L_23:
        /*003c*/ 	.word	0x00000000
        /*0040*/ 	.short	0x0008
        /*0042*/ 	.short	0x0340
        /*0044*/ 	.byte	0x00, 0xf0, 0x31, 0x00


	//----- nvinfo : EIATTR_KPARAM_INFO
	.align		4
.L_24:
        /*0048*/ 	.byte	0x04, 0x17
        /*004a*/ 	.short	(.L_26 - .L_25)
.L_25:
        /*004c*/ 	.word	0x00000000
        /*0050*/ 	.short	0x0007
        /*0052*/ 	.short	0x02c0
        /*0054*/ 	.byte	0x00, 0xf0, 0x01, 0x02


	//----- nvinfo : EIATTR_KPARAM_INFO
	.align		4
.L_26:
        /*0058*/ 	.byte	0x04, 0x17
        /*005a*/ 	.short	(.L_28 - .L_27)
.L_27:
        /*005c*/ 	.word	0x00000000
        /*0060*/ 	.short	0x0006
        /*0062*/ 	.short	0x0240
        /*0064*/ 	.byte	0x00, 0xf0, 0x01, 0x02


	//----- nvinfo : EIATTR_KPARAM_INFO
	.align		4
.L_28:
        /*0068*/ 	.byte	0x04, 0x17
        /*006a*/ 	.short	(.L_30 - .L_29)
.L_29:
        /*006c*/ 	.word	0x00000000
        /*0070*/ 	.short	0x0005
        /*0072*/ 	.short	0x01c0
        /*0074*/ 	.byte	0x00, 0xf0, 0x01, 0x02


	//----- nvinfo : EIATTR_KPARAM_INFO
	.align		4
.L_30:
        /*0078*/ 	.byte	0x04, 0x17
        /*007a*/ 	.short	(.L_32 - .L_31)
.L_31:
        /*007c*/ 	.word	0x00000000
        /*0080*/ 	.short	0x0004
        /*0082*/ 	.short	0x0140
        /*0084*/ 	.byte	0x00, 0xf0, 0x01, 0x02


	//----- nvinfo : EIATTR_KPARAM_INFO
	.align		4
.L_32:
        /*0088*/ 	.byte	0x04, 0x17
        /*008a*/ 	.short	(.L_34 - .L_33)
.L_33:
        /*008c*/ 	.word	0x00000000
        /*0090*/ 	.short	0x0003
        /*0092*/ 	.short	0x00c0
        /*0094*/ 	.byte	0x00, 0xf0, 0x01, 0x02


	//----- nvinfo : EIATTR_KPARAM_INFO
	.align		4
.L_34:
        /*0098*/ 	.byte	0x04, 0x17
        /*009a*/ 	.short	(.L_36 - .L_35)
.L_35:
        /*009c*/ 	.word	0x00000000
        /*00a0*/ 	.short	0x0002
        /*00a2*/ 	.short	0x0040
        /*00a4*/ 	.byte	0x00, 0xf0, 0x01, 0x02


	//----- nvinfo : EIATTR_KPARAM_INFO
	.align		4
.L_36:
        /*00a8*/ 	.byte	0x04, 0x17
        /*00aa*/ 	.short	(.L_38 - .L_37)
.L_37:
        /*00ac*/ 	.word	0x00000000
        /*00b0*/ 	.short	0x0001
        /*00b2*/ 	.short	0x000c
        /*00b4*/ 	.byte	0x00, 0xf0, 0x31, 0x00


	//----- nvinfo : EIATTR_KPARAM_INFO
	.align		4
.L_38:
        /*00b8*/ 	.byte	0x04, 0x17
        /*00ba*/ 	.short	(.L_40 - .L_39)
.L_39:
        /*00bc*/ 	.word	0x00000000
        /*00c0*/ 	.short	0x0000
        /*00c2*/ 	.short	0x0000
        /*00c4*/ 	.byte	0x00, 0xf0, 0x31, 0x00


	//----- nvinfo : EIATTR_AT_ENTRY_FRAGMENTS
	.align		4
.L_40:
        /*00c8*/ 	.byte	0x04, 0x4f
        /*00ca*/ 	.short	(.L_42 - .L_41)


	//   ....[0]....
.L_41:
        /*00cc*/ 	.word	0x00000004


	//----- nvinfo : EIATTR_RESERVED_SMEM_USED
	.align		4
.L_42:
        /*00d0*/ 	.byte	0x01, 0x41
	.zero		2


	//----- nvinfo : EIATTR_SPARSE_MMA_MASK
	.align		4
        /*00d4*/ 	.byte	0x03, 0x50
        /*00d6*/ 	.short	0x0000


	//----- nvinfo : EIATTR_TCGEN05_1CTA_USED
	.align		4
        /*00d8*/ 	.byte	0x01, 0x51
	.zero		2


	//----- nvinfo : EIATTR_MAXREG_COUNT
	.align		4
        /*00dc*/ 	.byte	0x03, 0x1b
        /*00de*/ 	.short	0x00ff


	//----- nvinfo : EIATTR_NUM_BARRIERS
	.align		4
        /*00e0*/ 	.byte	0x02, 0x4c
        /*00e2*/ 	.byte	0x03
	.zero		1


	//----- nvinfo : EIATTR_INT_WARP_WIDE_INSTR_OFFSETS
	.align		4
        /*00e4*/ 	.byte	0x04, 0x31
        /*00e6*/ 	.short	(.L_44 - .L_43)


	//   ....[0]....
.L_43:
        /*00e8*/ 	.word	0x00003b30


	//   ....[1]....
        /*00ec*/ 	.word	0x00003b60


	//----- nvinfo : EIATTR_COOP_GROUP_MASK_REGIDS
	.align		4
.L_44:
        /*00f0*/ 	.byte	0x04, 0x29
        /*00f2*/ 	.short	(.L_46 - .L_45)


	//   ....[0]....
.L_45:
        /*00f4*/ 	.word	0xffffffff


	//   ....[1]....
        /*00f8*/ 	.word	0xffffffff


	//   ....[2]....
        /*00fc*/ 	.word	0xffffffff


	//   ....[3]....
        /*0100*/ 	.word	0xffffffff


	//----- nvinfo : EIATTR_COOP_GROUP_INSTR_OFFSETS
	.align		4
.L_46:
        /*0104*/ 	.byte	0x04, 0x28
        /*0106*/ 	.short	(.L_48 - .L_47)


	//   ....[0]....
.L_47:
        /*0108*/ 	.word	0x00001900


	//   ....[1]....
        /*010c*/ 	.word	0x00001bc0


	//   ....[2]....
        /*0110*/ 	.word	0x000039b0


	//   ....[3]....
        /*0114*/ 	.word	0x00003c10


	//----- nvinfo : EIATTR_VRC_CTA_INIT_COUNT
	.align		4
.L_48:
        /*0118*/ 	.byte	0x02, 0x4a
        /*011a*/ 	.byte	0x80
	.zero		1


	//----- nvinfo : EIATTR_MBARRIER_INSTR_OFFSETS
	.align		4
        /*011c*/ 	.byte	0x04, 0x39
        /*011e*/ 	.short	(.L_50 - .L_49)


	//   ....[0]....
.L_49:
        /*0120*/ 	.word	0x00000300
        /*0124*/ 	.word	0x000000ff
        /*0128*/ 	.word	0x00000000
        /*012c*/ 	.short	0x0100
        /*012e*/ 	.byte	0x04
	.zero		1


	//   ....[1]....
        /*0130*/ 	.word	0x00000310
        /*0134*/ 	.word	0x000000ff
        /*0138*/ 	.word	0x00000008
        /*013c*/ 	.short	0x0100
        /*013e*/ 	.byte	0x04
	.zero		1


	//   ....[2]....
        /*0140*/ 	.word	0x00000320
        /*0144*/ 	.word	0x000000ff
        /*0148*/ 	.word	0x00000010
        /*014c*/ 	.short	0x0100
        /*014e*/ 	.byte	0x04
	.zero		1


	//   ....[3]....
        /*0150*/ 	.word	0x00000330
        /*0154*/ 	.word	0x000000ff
        /*0158*/ 	.word	0x00000018
        /*015c*/ 	.short	0x0100
        /*015e*/ 	.byte	0x04
	.zero		1


	//   ....[4]....
        /*0160*/ 	.word	0x00000340
        /*0164*/ 	.word	0x000000ff
        /*0168*/ 	.word	0x00000020
        /*016c*/ 	.short	0x0100
        /*016e*/ 	.byte	0x04
	.zero		1


	//   ....[5]....
        /*0170*/ 	.word	0x00000350
        /*0174*/ 	.word	0x000000ff
        /*0178*/ 	.word	0x00000028
        /*017c*/ 	.short	0x0100
        /*017e*/ 	.byte	0x04
	.zero		1


	//   ....[6]....
        /*0180*/ 	.word	0x00000700
        /*0184*/ 	.word	0x000000ff
        /*0188*/ 	.word	0x00000010
        /*018c*/ 	.short	0x010a
        /*018e*/ 	.byte	0x08
	.zero		1


	//   ....[7]....
        /*0190*/ 	.word	0x00000910
        /*0194*/ 	.word	0x000000ff
        /*0198*/ 	.word	0x00000010
        /*019c*/ 	.short	0x010a
        /*019e*/ 	.byte	0x19
	.zero		1


	//   ....[8]....
        /*01a0*/ 	.word	0x00000a60
        /*01a4*/ 	.word	0x000000ff
        /*01a8*/ 	.word	0x00000010
        /*01ac*/ 	.short	0x010a
        /*01ae*/ 	.byte	0x0e
	.zero		1


	//   ....[9]....
        /*01b0*/ 	.word	0x00000d50
        /*01b4*/ 	.word	0x000000ff
        /*01b8*/ 	.word	0x00000010
        /*01bc*/ 	.short	0x010a
        /*01be*/ 	.byte	0x04
	.zero		1


	//   ....[10]....
        /*01c0*/ 	.word	0x00001290
        /*01c4*/ 	.word	0x000000ff
        /*01c8*/ 	.word	0x00000000
        /*01cc*/ 	.short	0x010a
        /*01ce*/ 	.byte	0x06
	.zero		1


	//   ....[11]....
        /*01d0*/ 	.word	0x000012a0
        /*01d4*/ 	.word	0x000000ff
        /*01d8*/ 	.word	0x00000028
        /*01dc*/ 	.short	0x010a
        /*01de*/ 	.byte	0x32
	.zero		1


	//   ....[12]....
        /*01e0*/ 	.word	0x000015c0
        /*01e4*/ 	.word	0x000000ff
        /*01e8*/ 	.word	0x00000000
        /*01ec*/ 	.short	0x010a
        /*01ee*/ 	.byte	0x28
	.zero		1


	//   ....[13]....
        /*01f0*/ 	.word	0x000017b0
        /*01f4*/ 	.word	0x000000ff
        /*01f8*/ 	.word	0x00000000
        /*01fc*/ 	.short	0x010a
        /*01fe*/ 	.byte	0x30
	.zero		1


	//   ....[14]....
        /*0200*/ 	.word	0x000018a0
        /*0204*/ 	.word	0x00000009
        /*0208*/ 	.word	0x00000028
        /*020c*/ 	.short	0x010a
        /*020e*/ 	.byte	0xff
	.zero		1


	//   ....[15]....
        /*0210*/ 	.word	0x000021b0
        /*0214*/ 	.word	0x000000ff
        /*0218*/ 	.word	0x00000020
        /*021c*/ 	.short	0x010a
        /*021e*/ 	.byte	0x16
	.zero		1


	//   ....[16]....
        /*0220*/ 	.word	0x000037e0
        /*0224*/ 	.word	0x000000ff
        /*0228*/ 	.word	0x00000028
        /*022c*/ 	.short	0x0101
        /*022e*/ 	.byte	0x1a
	.zero		1


	//   ....[17]....
        /*0230*/ 	.word	0x00003c80
        /*0234*/ 	.word	0x00000000
        /*0238*/ 	.word	0x00000010
        /*023c*/ 	.short	0x010a
        /*023e*/ 	.byte	0xff
	.zero		1


	//   ....[18]....
        /*0240*/ 	.word	0x00003d00
        /*0244*/ 	.word	0x00000000
        /*0248*/ 	.word	0x00000010
        /*024c*/ 	.short	0x010a
        /*024e*/ 	.byte	0xff
	.zero		1


	//   ....[19]....
        /*0250*/ 	.word	0x00003d80
        /*0254*/ 	.word	0x00000000
        /*0258*/ 	.word	0x00000028
        /*025c*/ 	.short	0x010a
        /*025e*/ 	.byte	0xff
	.zero		1


	//   ....[20]....
        /*0260*/ 	.word	0x00003e00
        /*0264*/ 	.word	0x00000000
        /*0268*/ 	.word	0x00000000
        /*026c*/ 	.short	0x010a
        /*026e*/ 	.byte	0xff
	.zero		1


	//   ....[21]....
        /*0270*/ 	.word	0x00003e60
        /*0274*/ 	.word	0x00000009
        /*0278*/ 	.word	0x00000028
        /*027c*/ 	.short	0x010a
        /*027e*/ 	.byte	0xff
	.zero		1


	//   ....[22]....
        /*0280*/ 	.word	0x00003ed0
        /*0284*/ 	.word	0x00000002
        /*0288*/ 	.word	0x00000020
        /*028c*/ 	.short	0x010a
        /*028e*/ 	.byte	0xff
	.zero		1


	//----- nvinfo : EIATTR_NUM_MBARRIERS
	.align		4
.L_50:
        /*0290*/ 	.byte	0x03, 0x38
        /*0292*/ 	.short	0x0006


	//----- nvinfo : EIATTR_EXIT_INSTR_OFFSETS
	.align		4
        /*0294*/ 	.byte	0x04, 0x1c
        /*0296*/ 	.short	(.L_52 - .L_51)


	//   ....[0]....
.L_51:
        /*0298*/ 	.word	0x000018d0


	//   ....[1]....
        /*029c*/ 	.word	0x00003c40


	//----- nvinfo : EIATTR_REQNTID
	.align		4
.L_52:
        /*02a0*/ 	.byte	0x04, 0x10
        /*02a2*/ 	.short	(.L_54 - .L_53)
.L_53:
        /*02a4*/ 	.word	0x000000c0
        /*02a8*/ 	.word	0x00000001
        /*02ac*/ 	.word	0x00000001


	//----- nvinfo : EIATTR_CRS_STACK_SIZE
	.align		4
.L_54:
        /*02b0*/ 	.byte	0x04, 0x1e
        /*02b2*/ 	.short	(.L_56 - .L_55)
.L_55:
        /*02b4*/ 	.word	0x00000000


	//----- nvinfo : EIATTR_CBANK_PARAM_SIZE
	.align		4
.L_56:
        /*02b8*/ 	.byte	0x03, 0x19
        /*02ba*/ 	.short	0x0368


	//----- nvinfo : EIATTR_PARAM_CBANK
	.align		4
        /*02bc*/ 	.byte	0x04, 0x0a
        /*02be*/ 	.short	(.L_58 - .L_57)
	.align		4
.L_57:
        /*02c0*/ 	.word	index@(.nv.constant0.kernel_cutlass_kernel_cudnngemm_swigludense_blockscaled_gemm_persistent_swiglu_interleaved_quantSm100BlockScaledPersistentDenseGemmKernel_object_at__TiledMMA_ThrLayoutVMNK11110000_Permuta_0)
        /*02c4*/ 	.short	0x0380
        /*02c6*/ 	.short	0x0368


	//----- nvinfo : EIATTR_SW_WAR
	.align		4
.L_58:
        /*02c8*/ 	.byte	0x04, 0x36
        /*02ca*/ 	.short	(.L_60 - .L_59)
.L_59:
        /*02cc*/ 	.word	0x00000008
.L_60:


//--------------------- .nv.compat                --------------------------
	.section	.nv.compat,"",@"SHT_CUDA_COMPAT_INFO"
	.align	4
        /*0000*/ 	.byte	0x02, 0x02, 0x02, 0x00, 0x02, 0x05, 0x05, 0x00, 0x02, 0x03, 0x01, 0x00, 0x02, 0x06, 0x01, 0x00


//--------------------- .nv.callgraph             --------------------------
	.section	.nv.callgraph,"",@"SHT_CUDA_CALLGRAPH"
	.align	4
	.sectionentsize	8
	.align		4
        /*0000*/ 	.word	0x00000000
	.align		4
        /*0004*/ 	.word	0xffffffff
	.align		4
        /*0008*/ 	.word	0x00000000
	.align		4
        /*000c*/ 	.word	0xfffffffe
	.align		4
        /*0010*/ 	.word	0x00000000
	.align		4
        /*0014*/ 	.word	0xfffffffd
	.align		4
        /*0018*/ 	.word	0x00000000
	.align		4
        /*001c*/ 	.word	0xfffffffc


//--------------------- .text.kernel_cutlass_kernel_cudnngemm_swigludense_blockscaled_gemm_persistent_swiglu_interleaved_quantSm100BlockScaledPersistentDenseGemmKernel_object_at__TiledMMA_ThrLayoutVMNK11110000_Permuta_0 --------------------------
	.section	.text.kernel_cutlass_kernel_cudnngemm_swigludense_blockscaled_gemm_persistent_swiglu_interleaved_quantSm100BlockScaledPersistentDenseGemmKernel_object_at__TiledMMA_ThrLayoutVMNK11110000_Permuta_0,"ax",@progbits
	.align	128
        .global         kernel_cutlass_kernel_cudnngemm_swigludense_blockscaled_gemm_persistent_swiglu_interleaved_quantSm100BlockScaledPersistentDenseGemmKernel_object_at__TiledMMA_ThrLayoutVMNK11110000_Permuta_0
        .type           kernel_cutlass_kernel_cudnngemm_swigludense_blockscaled_gemm_persistent_swiglu_interleaved_quantSm100BlockScaledPersistentDenseGemmKernel_object_at__TiledMMA_ThrLayoutVMNK11110000_Permuta_0,@function
        .size           kernel_cutlass_kernel_cudnngemm_swigludense_blockscaled_gemm_persistent_swiglu_interleaved_quantSm100BlockScaledPersistentDenseGemmKernel_object_at__TiledMMA_ThrLayoutVMNK11110000_Permuta_0,(.L_x_45 - kernel_cutlass_kernel_cudnngemm_swigludense_blockscaled_gemm_persistent_swiglu_interleaved_quantSm100BlockScaledPersistentDenseGemmKernel_object_at__TiledMMA_ThrLayoutVMNK11110000_Permuta_0)
        .other          kernel_cutlass_kernel_cudnngemm_swigludense_blockscaled_gemm_persistent_swiglu_interleaved_quantSm100BlockScaledPersistentDenseGemmKernel_object_at__TiledMMA_ThrLayoutVMNK11110000_Permuta_0,@"STO_CUDA_ENTRY STV_DEFAULT"
kernel_cutlass_kernel_cudnngemm_swigludense_blockscaled_gemm_persistent_swiglu_interleaved_quantSm100BlockScaledPersistentDenseGemmKernel_object_at__TiledMMA_ThrLayoutVMNK11110000_Permuta_0:
.text.kernel_cutlass_kernel_cudnngemm_swigludense_blockscaled_gemm_persistent_swiglu_interleaved_quantSm100BlockScaledPersistentDenseGemmKernel_object_at__TiledMMA_ThrLayoutVMNK11110000_Permuta_0:
[----:B------:R-:W1:Y:S01]  /*0000*/  LDC R1, c[0x0][0x37c] ;  /* 0x0000df00ff017b82 */ /* 0x000e620000000800 */
[----:B------:R-:W2:Y:S01]  /*0010*/  S2R R3, SR_TID.X ;  /* 0x0000000000037919 */ /* 0x000ea20000002100 */
[----:B------:R-:W3:Y:S01]  /*0020*/  LDCU.U8 UR4, c[0x0][0x382] ;  /* 0x00007040ff0477ac */ /* 0x000ee20008000000 */
[----:B------:R-:W4:Y:S01]  /*0030*/  LDCU.U8 UR6, c[0x0][0x381] ;  /* 0x00007020ff0677ac */ /* 0x000f220008000000 */
[----:B---3--:R-:W-:Y:S02]  /*0040*/  ULOP3.LUT UR5, UR4, 0x1, URZ, 0xc0, !UPT ;  /* 0x0000000104057892 */ /* 0x008fe4000f8ec0ff */
[----:B----4-:R-:W-:Y:S02]  /*0050*/  ULOP3.LUT UR4, UR6, 0x1, URZ, 0xc0, !UPT ;  /* 0x0000000106047892 */ /* 0x010fe4000f8ec0ff */
[----:B------:R-:W-:Y:S02]  /*0060*/  UISETP.NE.U32.AND UP6, UPT, UR5, 0x1, UPT ;  /* 0x000000010500788c */ /* 0x000fe4000bfc5070 */
[----:B------:R-:W-:Y:S01]  /*0070*/  UISETP.NE.U32.AND UP5, UPT, UR4, 0x1, UPT ;  /* 0x000000010400788c */ /* 0x000fe2000bfa5070 */
[----:B--2---:R-:W-:-:S04]  /*0080*/  SHF.R.U32.HI R5, RZ, 0x5, R3 ;  /* 0x00000005ff057819 */ /* 0x004fc80000011603 */
[----:B------:R-:W-:-:S13]  /*0090*/  ISETP.NE.AND P1, PT, R5, 0x5, PT ;  /* 0x000000050500780c */ /* 0x000fda0003f25270 */
[----:B-1----:R-:W-:Y:S05]  /*00a0*/  @P1 BRA `(.L_x_0) ;  /* 0x0000000000541947 */ /* 0x002fea0003800000 */
[----:B------:R-:W1:Y:S02]  /*00b0*/  LDCU.64 UR4, c[0x0][0x348] ;  /* 0x00006900ff0477ac */ /* 0x000e640008000a00 */
[----:B-1----:R-:W-:Y:S02]  /*00c0*/  UIADD3 UR14, UP0, UPT, UR4, 0x40, URZ ;  /* 0x00000040040e7890 */ /* 0x002fe4000ff1e0ff */
[----:B------:R-:W-:Y:S02]  /*00d0*/  UIADD3 UR12, UP4, UPT, UR4, 0xc0, URZ ;  /* 0x000000c0040c7890 */ /* 0x000fe4000ff9e0ff */
[----:B------:R-:W-:Y:S02]  /*00e0*/  UIADD3 UR10, UP3, UPT, UR4, 0x140, URZ ;  /* 0x00000140040a7890 */ /* 0x000fe4000ff7e0ff */
[----:B------:R-:W-:Y:S02]  /*00f0*/  UIADD3 UR8, UP2, UPT, UR4, 0x1c0, URZ ;  /* 0x000001c004087890 */ /* 0x000fe4000ff5e0ff */
[----:B------:R-:W-:-:S02]  /*0100*/  UIADD3 UR6, UP1, UPT, UR4, 0x240, URZ ;  /* 0x0000024004067890 */ /* 0x000fc4000ff3e0ff */
[----:B------:R-:W-:Y:S02]  /*0110*/  UIADD3.X UR15, UPT, UPT, URZ, UR5, URZ, UP0, !UPT ;  /* 0x00000005ff0f7290 */ /* 0x000fe400087fe4ff */
[----:B------:R-:W-:Y:S02]  /*0120*/  UIADD3 UR4, UP0, UPT, UR4, 0x2c0, URZ ;  /* 0x000002c004047890 */ /* 0x000fe4000ff1e0ff */
[----:B------:R-:W-:Y:S02]  /*0130*/  UIADD3.X UR13, UPT, UPT, URZ, UR5, URZ, UP4, !UPT ;  /* 0x00000005ff0d7290 */ /* 0x000fe4000a7fe4ff */
[----:B------:R-:W-:Y:S02]  /*0140*/  UIADD3.X UR11, UPT, UPT, URZ, UR5, URZ, UP3, !UPT ;  /* 0x00000005ff0b7290 */ /* 0x000fe40009ffe4ff */
[----:B------:R-:W-:Y:S01]  /*0150*/  UIADD3.X UR9, UPT, UPT, URZ, UR5, URZ, UP2, !UPT ;  /* 0x00000005ff097290 */ /* 0x000fe200097fe4ff */
[----:B------:R1:W-:Y:S01]  /*0160*/  UTMACCTL.PF [UR14] ;  /* 0x000000000e0079b9 */ /* 0x0003e20008040000 */
[----:B------:R-:W-:-:S03]  /*0170*/  UIADD3.X UR7, UPT, UPT, URZ, UR5, URZ, UP1, !UPT ;  /* 0x00000005ff077290 */ /* 0x000fc60008ffe4ff */
[----:B------:R1:W-:Y:S01]  /*0180*/  UTMACCTL.PF [UR12] ;  /* 0x000000000c0079b9 */ /* 0x0003e20008040000 */
[----:B------:R-:W-:Y:S01]  /*0190*/  UIADD3.X UR5, UPT, UPT, URZ, UR5, URZ, UP0, !UPT ;  /* 0x00000005ff057290 */ /* 0x000fe200087fe4ff */
[----:B------:R1:W-:Y:S02]  /*01a0*/  UTMACCTL.PF [UR10] ;  /* 0x000000000a0079b9 */ /* 0x0003e40008040000 */
[----:B------:R1:W-:Y:S02]  /*01b0*/  UTMACCTL.PF [UR8] ;  /* 0x00000000080079b9 */ /* 0x0003e40008040000 */
[----:B------:R1:W-:Y:S04]  /*01c0*/  UTMACCTL.PF [UR6] ;  /* 0x00000000060079b9 */ /* 0x0003e80008040000 */
[----:B------:R1:W-:Y:S01]  /*01d0*/  UTMACCTL.PF [UR4] ;  /* 0x00000000040079b9 */ /* 0x0003e20008040000 */
[----:B------:R-:W-:Y:S01]  /*01e0*/  UPLOP3.LUT UP4, UPT, UPT, UPT, UPT, 0x40, 0x4 ;  /* 0x000000000004789c */ /* 0x000fe20003f8e870 */
[----:B-1----:R-:W-:Y:S05]  /*01f0*/  BRA `(.L_x_1) ;  /* 0x00000000005c7947 */ /* 0x002fea0003800000 */
.L_x_0:
[----:B------:R-:W-:Y:S01]  /*0200*/  ISETP.NE.AND P0, PT, R5, RZ, PT ;  /* 0x000000ff0500720c */ /* 0x000fe20003f05270 */
[----:B------:R-:W-:-:S12]  /*0210*/  UPLOP3.LUT UP4, UPT, UPT, UPT, UPT, 0x40, 0x4 ;  /* 0x000000000004789c */ /* 0x000fd80003f8e870 */
[----:B------:R-:W-:Y:S05]  /*0220*/  @P0 BRA `(.L_x_1) ;  /* 0x0000000000500947 */ /* 0x000fea0003800000 */
[----:B------:R-:W1:Y:S01]  /*0230*/  S2UR UR4, SR_CgaCtaId ;  /* 0x00000000000479c3 */ /* 0x000e620000008800 */
[----:B------:R-:W-:Y:S01]  /*0240*/  UMOV UR5, 0x400 ;  /* 0x0000040000057882 */ /* 0x000fe20000000000 */
[----:B------:R-:W-:Y:S01]  /*0250*/  UMOV UR6, 0x1 ;  /* 0x0000000100067882 */ /* 0x000fe20000000000 */
[----:B------:R-:W-:Y:S01]  /*0260*/  UMOV UR8, 0x4 ;  /* 0x0000000400087882 */ /* 0x000fe20000000000 */
[----:B------:R-:W-:-:S04]  /*0270*/  UIADD3 UR6, UPT, UPT, -UR6, 0x100000, URZ ;  /* 0x0010000006067890 */ /* 0x000fc8000fffe1ff */
[----:B------:R-:W-:Y:S02]  /*0280*/  USHF.L.U32 UR7, UR6, 0xb, URZ ;  /* 0x0000000b06077899 */ /* 0x000fe400080006ff */
[----:B------:R-:W-:Y:S02]  /*0290*/  USHF.L.U32 UR6, UR6, 0x1, URZ ;  /* 0x0000000106067899 */ /* 0x000fe400080006ff */
[----:B------:R-:W-:Y:S02]  /*02a0*/  UPLOP3.LUT UP4, UPT, UPT, UPT, UPT, 0x80, 0x8 ;  /* 0x000000000008789c */ /* 0x000fe40003f8f070 */
[----:B------:R-:W-:-:S04]  /*02b0*/  UIADD3 UR8, UPT, UPT, -UR8, 0x100000, URZ ;  /* 0x0010000008087890 */ /* 0x000fc8000fffe1ff */
[----:B------:R-:W-:Y:S02]  /*02c0*/  USHF.L.U32 UR9, UR8, 0xb, URZ ;  /* 0x0000000b08097899 */ /* 0x000fe400080006ff */
[----:B------:R-:W-:Y:S02]  /*02d0*/  USHF.L.U32 UR8, UR8, 0x1, URZ ;  /* 0x0000000108087899 */ /* 0x000fe400080006ff */
[----:B-1----:R-:W-:Y:S01]  /*02e0*/  ULEA UR4, UR4, UR5, 0x18 ;  /* 0x0000000504047291 */ /* 0x002fe2000f8ec0ff */
[----:B------:R-:W1:Y:S11]  /*02f0*/  FENCE.VIEW.ASYNC.S ;  /* 0x00000000000073c6 */ /* 0x000e760000000000 */
[----:B-1----:R1:W2:Y:S01]  /*0300*/  SYNCS.EXCH.64 URZ, [UR4], UR6 ;  /* 0x0000000604ff75b2 */ /* 0x0022a20008000100 */
[----:B------:R1:W3:Y:S01]  /*0310*/  SYNCS.EXCH.64 URZ, [UR4+0x8], UR6 ;  /* 0x0000080604ff75b2 */ /* 0x0002e20008000100 */
[----:B------:R1:W4:Y:S01]  /*0320*/  SYNCS.EXCH.64 URZ, [UR4+0x10], UR6 ;  /* 0x0000100604ff75b2 */ /* 0x0003220008000100 */
[----:B------:R1:W5:Y:S01]  /*0330*/  SYNCS.EXCH.64 URZ, [UR4+0x18], UR6 ;  /* 0x0000180604ff75b2 */ /* 0x0003620008000100 */
[----:B------:R1:W1:Y:S01]  /*0340*/  SYNCS.EXCH.64 URZ, [UR4+0x20], UR6 ;  /* 0x0000200604ff75b2 */ /* 0x0002620008000100 */
[----:B------:R1:W1:Y:S01]  /*0350*/  SYNCS.EXCH.64 URZ, [UR4+0x28], UR8 ;  /* 0x0000280804ff75b2 */ /* 0x0002620008000100 */
[----:B------:R-:W-:Y:S01]  /*0360*/  NOP ;  /* 0x0000000000007918 */ /* 0x000fe20000000000 */
.L_x_1:
[----:B------:R-:W-:Y:S01]  /*0370*/  NOP ;  /* 0x0000000000007918 */ /* 0x000fe20000000000 */
[----:B------:R-:W5:Y:S01]  /*0380*/  LDCU.U8 UR77, c[0x0][0x6d5] ;  /* 0x0000daa0ff4d77ac */ /* 0x000f620008000000 */
[----:B------:R-:W4:Y:S01]  /*0390*/  LDCU.U8 UR76, c[0x0][0x6e0] ;  /* 0x0000dc00ff4c77ac */ /* 0x000f220008000000 */
[----:B------:R-:W3:Y:S02]  /*03a0*/  LDCU.U8 UR75, c[0x0][0x6e1] ;  /* 0x0000dc20ff4b77ac */ /* 0x000ee40008000000 */
[----:B-12345:R-:W-:Y:S06]  /*03b0*/  BAR.SYNC.DEFER_BLOCKING 0x0 ;  /* 0x0000000000007b1d */ /* 0x03efec0000010000 */
[----:B------:R-:W-:Y:S05]  /*03c0*/  @P1 BRA `(.L_x_2) ;  /* 0x0000000800741947 */ /* 0x000fea0003800000 */
[----:B------:R-:W1:Y:S01]  /*03d0*/  S2UR UR15, SR_CTAID.Z ;  /* 0x00000000000f79c3 */ /* 0x000e620000002700 */
[----:B------:R-:W-:Y:S01]  /*03e0*/  UMOV UR4, 0x1 ;  /* 0x0000000100047882 */ /* 0x000fe20000000000 */
[----:B------:R-:W-:Y:S01]  /*03f0*/  UMOV UR7, 0x1 ;  /* 0x0000000100077882 */ /* 0x000fe20000000000 */
[----:B-1----:R-:W-:-:S09]  /*0400*/  UISETP.GT.U32.AND UP0, UPT, UR15, 0x1ff, UPT ;  /* 0x000001ff0f00788c */ /* 0x002fd2000bf04070 */
[----:B------:R-:W-:Y:S05]  /*0410*/  BRA.U UP0, `(.L_x_3) ;  /* 0x0000000900247547 */ /* 0x000fea000b800000 */
[----:B------:R-:W1:Y:S01]  /*0420*/  LDCU.64 UR6, c[0x0][0x6c0] ;  /* 0x0000d800ff0677ac */ /* 0x000e620008000a00 */
[----:B------:R-:W2:Y:S01]  /*0430*/  S2UR UR10, SR_CgaCtaId ;  /* 0x00000000000a79c3 */ /* 0x000ea20000008800 */
[----:B------:R-:W3:Y:S01]  /*0440*/  LDCU.U8 UR8, c[0x0][0x6c8] ;  /* 0x0000d900ff0877ac */ /* 0x000ee20008000000 */
[----:B------:R-:W4:Y:S01]  /*0450*/  LDCU.U8 UR9, c[0x0][0x6c9] ;  /* 0x0000d920ff0977ac */ /* 0x000f220008000000 */
[----:B------:R-:W5:Y:S01]  /*0460*/  LDCU.64 UR12, c[0x0][0x6d8] ;  /* 0x0000db00ff0c77ac */ /* 0x000f620008000a00 */
[----:B------:R-:W2:Y:S01]  /*0470*/  LDCU.64 UR38, c[0x0][0x348] ;  /* 0x00006900ff2677ac */ /* 0x000ea20008000a00 */
[----:B-1----:R-:W-:-:S04]  /*0480*/  UIMAD.WIDE.U32 UR4, UR15, UR7, URZ ;  /* 0x000000070f0472a5 */ /* 0x002fc8000f8e00ff */
[----:B------:R-:W-:-:S04]  /*0490*/  UIADD3 UR4, UPT, UPT, UR15, -UR5, URZ ;  /* 0x800000050f047290 */ /* 0x000fc8000fffe0ff */
[----:B---3--:R-:W-:Y:S01]  /*04a0*/  USHF.R.U32.HI UR4, URZ, UR8, UR4 ;  /* 0x00000008ff047299 */ /* 0x008fe20008011604 */
[----:B------:R-:W1:Y:S03]  /*04b0*/  LDCU UR8, c[0x0][0x6d0] ;  /* 0x0000da00ff0877ac */ /* 0x000e660008000800 */
[----:B------:R-:W-:-:S04]  /*04c0*/  UIADD3 UR4, UPT, UPT, UR5, UR4, URZ ;  /* 0x0000000405047290 */ /* 0x000fc8000fffe0ff */
[----:B----4-:R-:W-:Y:S01]  /*04d0*/  USHF.R.U32.HI UR4, URZ, UR9, UR4 ;  /* 0x00000009ff047299 */ /* 0x010fe20008011604 */
[----:B------:R-:W3:Y:S03]  /*04e0*/  LDCU.U8 UR9, c[0x0][0x6d4] ;  /* 0x0000da80ff0977ac */ /* 0x000ee60008000000 */
[----:B------:R-:W-:-:S04]  /*04f0*/  UIADD3 UR4, UPT, UPT, -UR4, URZ, URZ ;  /* 0x000000ff04047290 */ /* 0x000fc8000fffe1ff */
[----:B------:R-:W-:-:S04]  /*0500*/  UIMAD UR7, UR4, UR6, UR15 ;  /* 0x00000006040772a4 */ /* 0x000fc8000f8e020f */
[----:B-1----:R-:W-:Y:S01]  /*0510*/  UIMAD.WIDE.U32 UR4, UR7, UR8, URZ ;  /* 0x00000008070472a5 */ /* 0x002fe2000f8e00ff */
[----:B------:R-:W1:Y:S03]  /*0520*/  LDCU UR8, c[0x0][0x374] ;  /* 0x00006e80ff0877ac */ /* 0x000e660008000800 */
[----:B------:R-:W-:Y:S01]  /*0530*/  UIADD3 UR4, UPT, UPT, UR7, -UR5, URZ ;  /* 0x8000000507047290 */ /* 0x000fe2000fffe0ff */
[----:B------:R-:W1:Y:S03]  /*0540*/  LDCU UR6, c[0x0][0x370] ;  /* 0x00006e00ff0677ac */ /* 0x000e660008000800 */
[----:B---3--:R-:W-:Y:S01]  /*0550*/  USHF.R.U32.HI UR4, URZ, UR9, UR4 ;  /* 0x00000009ff047299 */ /* 0x008fe20008011604 */
[----:B------:R-:W3:Y:S03]  /*0560*/  LDCU UR21, c[0x0][0x378] ;  /* 0x00006f00ff1577ac */ /* 0x000ee60008000800 */
[----:B------:R-:W-:Y:S01]  /*0570*/  UIADD3 UR4, UPT, UPT, UR5, UR4, URZ ;  /* 0x0000000405047290 */ /* 0x000fe2000fffe0ff */
[----:B------:R-:W4:Y:S03]  /*0580*/  LDCU UR9, c[0x0][0x6cc] ;  /* 0x0000d980ff0977ac */ /* 0x000f260008000800 */
[----:B------:R-:W-:-:S04]  /*0590*/  USHF.R.U32.HI UR20, URZ, UR77, UR4 ;  /* 0x0000004dff147299 */ /* 0x000fc80008011604 */
[----:B-----5:R-:W-:-:S04]  /*05a0*/  UIMAD.WIDE.U32 UR4, UR20, UR13, URZ ;  /* 0x0000000d140472a5 */ /* 0x020fc8000f8e00ff */
[----:B------:R-:W-:-:S04]  /*05b0*/  UIADD3 UR4, UPT, UPT, UR20, -UR5, URZ ;  /* 0x8000000514047290 */ /* 0x000fc8000fffe0ff */
[----:B------:R-:W-:-:S04]  /*05c0*/  USHF.R.U32.HI UR4, URZ, UR76, UR4 ;  /* 0x0000004cff047299 */ /* 0x000fc80008011604 */
[----:B------:R-:W-:-:S03]  /*05d0*/  UIADD3 UR4, UPT, UPT, UR5, UR4, URZ ;  /* 0x0000000405047290 */ /* 0x000fc6000fffe0ff */
[----:B------:R-:W-:Y:S01]  /*05e0*/  UMOV UR5, 0x400 ;  /* 0x0000040000057882 */ /* 0x000fe20000000000 */
[----:B------:R-:W-:Y:S02]  /*05f0*/  USHF.R.U32.HI UR4, URZ, UR75, UR4 ;  /* 0x0000004bff047299 */ /* 0x000fe40008011604 */
[----:B--2---:R-:W-:Y:S02]  /*0600*/  ULEA UR5, UR10, UR5, 0x18 ;  /* 0x000000050a057291 */ /* 0x004fe4000f8ec0ff */
[----:B------:R-:W-:-:S04]  /*0610*/  UIADD3 UR4, UPT, UPT, -UR4, URZ, URZ ;  /* 0x000000ff04047290 */ /* 0x000fc8000fffe1ff */
[----:B------:R-:W-:Y:S02]  /*0620*/  UIMAD UR12, UR4, UR12, UR20 ;  /* 0x0000000c040c72a4 */ /* 0x000fe4000f8e0214 */
[----:B-1----:R-:W-:Y:S02]  /*0630*/  UIMAD UR4, UR8, UR6, URZ ;  /* 0x00000006080472a4 */ /* 0x002fe4000f8e02ff */
[----:B------:R-:W-:Y:S02]  /*0640*/  UIADD3 UR20, UPT, UPT, -UR20, URZ, URZ ;  /* 0x000000ff14147290 */ /* 0x000fe4000fffe1ff */
[----:B---3--:R-:W-:Y:S02]  /*0650*/  UIMAD UR21, UR4, UR21, URZ ;  /* 0x00000015041572a4 */ /* 0x008fe4000f8e02ff */
[----:B----4-:R-:W-:Y:S01]  /*0660*/  UIMAD UR20, UR20, UR9, UR7 ;  /* 0x00000009141472a4 */ /* 0x010fe2000f8e0207 */
[----:B------:R-:W-:Y:S02]  /*0670*/  UMOV UR4, URZ ;  /* 0x000000ff00047c82 */ /* 0x000fe40008000000 */
[----:B------:R-:W-:-:S09]  /*0680*/  UMOV UR7, 0x1 ;  /* 0x0000000100077882 */ /* 0x000fd20000000000 */
.L_x_7:
[----:B------:R-:W-:Y:S01]  /*0690*/  USHF.L.U32 UR6, UR7, 0x1f, URZ ;  /* 0x0000001f07067899 */ /* 0x000fe200080006ff */
[----:B------:R-:W-:Y:S01]  /*06a0*/  HFMA2 R2, -RZ, RZ, 0, -128 ;  /* 0x0000d800ff027431 */ /* 0x000fe200000001ff */
[----:B------:R-:W-:Y:S02]  /*06b0*/  ULEA UR8, UR4, UR5, 0x3 ;  /* 0x0000000504087291 */ /* 0x000fe4000f8e18ff */
[----:B------:R-:W-:Y:S02]  /*06c0*/  UIADD3 UR36, UP3, UPT, UR38, 0x40, URZ ;  /* 0x0000004026247890 */ /* 0x000fe4000ff7e0ff */
[----:B------:R-:W-:Y:S01]  /*06d0*/  MOV R0, UR6 ;  /* 0x0000000600007c02 */ /* 0x000fe20008000f00 */
[----:B------:R-:W-:Y:S02]  /*06e0*/  UIADD3 UR34, UP2, UPT, UR38, 0xc0, URZ ;  /* 0x000000c026227890 */ /* 0x000fe4000ff5e0ff */
[----:B------:R-:W-:Y:S02]  /*06f0*/  UIADD3 UR32, UP1, UPT, UR38, 0x140, URZ ;  /* 0x0000014026207890 */ /* 0x000fe4000ff3e0ff */
[----:B------:R1:W2:Y:S01]  /*0700*/  SYNCS.PHASECHK.TRANS64.TRYWAIT P2, [UR8+0x10], R0 ;  /* 0x00001000ff0075a7 */ /* 0x0002a20008041108 */
[----:B------:R-:W-:-:S02]  /*0710*/  UIADD3 UR22, UP0, UPT, UR38, 0x1c0, URZ ;  /* 0x000001c026167890 */ /* 0x000fc4000ff1e0ff */
[----:B------:R-:W-:Y:S02]  /*0720*/  USHF.L.U32 UR31, UR12, 0x8, URZ ;  /* 0x000000080c1f7899 */ /* 0x000fe400080006ff */
[----:B------:R-:W-:Y:S02]  /*0730*/  USHF.L.U32 UR27, UR20, 0x7, URZ ;  /* 0x00000007141b7899 */ /* 0x000fe400080006ff */
[----:B------:R-:W-:Y:S02]  /*0740*/  UIADD3 UR12, UPT, UPT, UR12, UR12, URZ ;  /* 0x0000000c0c0c7290 */ /* 0x000fe4000fffe0ff */
[----:B------:R-:W-:Y:S02]  /*0750*/  UIADD3.X UR37, UPT, UPT, URZ, UR39, URZ, UP3, !UPT ;  /* 0x00000027ff257290 */ /* 0x000fe40009ffe4ff */
[----:B------:R-:W-:Y:S02]  /*0760*/  UIADD3.X UR35, UPT, UPT, URZ, UR39, URZ, UP2, !UPT ;  /* 0x00000027ff237290 */ /* 0x000fe400097fe4ff */
[----:B------:R-:W-:-:S02]  /*0770*/  UIADD3.X UR33, UPT, UPT, URZ, UR39, URZ, UP1, !UPT ;  /* 0x00000027ff217290 */ /* 0x000fc40008ffe4ff */
[----:B------:R-:W-:Y:S01]  /*0780*/  UIADD3.X UR23, UPT, UPT, URZ, UR39, URZ, UP0, !UPT ;  /* 0x00000027ff177290 */ /* 0x000fe200087fe4ff */
[----:B------:R-:W-:Y:S01]  /*0790*/  UMOV UR6, URZ ;  /* 0x000000ff00067c82 */ /* 0x000fe20008000000 */
[----:B------:R-:W-:Y:S01]  /*07a0*/  UMOV UR18, URZ ;  /* 0x000000ff00127c82 */ /* 0x000fe20008000000 */
[----:B------:R-:W-:-:S09]  /*07b0*/  UMOV UR10, URZ ;  /* 0x000000ff000a7c82 */ /* 0x000fd20008000000 */
.L_x_6:
[----:B---3--:R-:W-:Y:S02]  /*07c0*/  USHF.L.U32 UR9, UR4, 0xf, URZ ;  /* 0x0000000f04097899 */ /* 0x008fe400080006ff */
[----:B------:R-:W-:Y:S02]  /*07d0*/  ULEA UR25, UR4, UR5, 0x3 ;  /* 0x0000000504197291 */ /* 0x000fe4000f8e18ff */
[----:B------:R-:W-:Y:S02]  /*07e0*/  USHF.L.U32 UR26, UR6, 0x8, URZ ;  /* 0x00000008061a7899 */ /* 0x000fe400080006ff */
[----:B------:R-:W-:Y:S02]  /*07f0*/  USHF.L.U32 UR8, UR4, 0x10, URZ ;  /* 0x0000001004087899 */ /* 0x000fe400080006ff */
[----:B------:R-:W-:Y:S02]  /*0800*/  ULEA UR16, UR4, UR5, 0xb ;  /* 0x0000000504107291 */ /* 0x000fe4000f8e58ff */
[----:B------:R-:W-:-:S02]  /*0810*/  ULEA UR13, UR4, UR5, 0xc ;  /* 0x00000005040d7291 */ /* 0x000fc4000f8e60ff */
[----:B------:R-:W-:Y:S02]  /*0820*/  UIADD3 UR11, UPT, UPT, UR4, 0x1, URZ ;  /* 0x00000001040b7890 */ /* 0x000fe4000fffe0ff */
[----:B------:R-:W-:Y:S02]  /*0830*/  ULEA.HI.SX32 UR24, UR9, UR5, 0x1f ;  /* 0x0000000509187291 */ /* 0x000fe4000f8ffaff */
[----:B------:R-:W-:Y:S02]  /*0840*/  ULEA.HI.SX32 UR14, UR8, UR5, 0x1f ;  /* 0x00000005080e7291 */ /* 0x000fe4000f8ffaff */
[----:B------:R-:W-:Y:S02]  /*0850*/  UISETP.GT.U32.AND UP0, UPT, UR6, 0xe, UPT ;  /* 0x0000000e0600788c */ /* 0x000fe4000bf04070 */
[----:B------:R-:W-:Y:S02]  /*0860*/  USHF.L.U32 UR19, UR6, 0x2, URZ ;  /* 0x0000000206137899 */ /* 0x000fe400080006ff */
[----:B------:R-:W-:-:S02]  /*0870*/  UIADD3 UR16, UPT, UPT, UR16, 0x30400, URZ ;  /* 0x0003040010107890 */ /* 0x000fc4000fffe0ff */
[----:B------:R-:W-:Y:S02]  /*0880*/  UIADD3 UR8, UPT, UPT, UR13, 0x31400, URZ ;  /* 0x000314000d087890 */ /* 0x000fe4000fffe0ff */
[----:B------:R-:W-:Y:S01]  /*0890*/  UISETP.NE.AND UP1, UPT, UR11, 0x2, UPT ;  /* 0x000000020b00788c */ /* 0x000fe2000bf25270 */
[----:B------:R-:W-:Y:S01]  /*08a0*/  UMOV UR29, UR25 ;  /* 0x00000019001d7c82 */ /* 0x000fe20008000000 */
[----:B------:R-:W-:Y:S01]  /*08b0*/  UMOV UR30, UR26 ;  /* 0x0000001a001e7c82 */ /* 0x000fe20008000000 */
[----:B------:R-:W-:Y:S01]  /*08c0*/  UMOV UR17, UR25 ;  /* 0x0000001900117c82 */ /* 0x000fe20008000000 */
[----:B------:R-:W-:Y:S01]  /*08d0*/  UMOV UR9, UR25 ;  /* 0x0000001900097c82 */ /* 0x000fe20008000000 */
[----:B--2-4-:R-:W-:Y:S06]  /*08e0*/  @P2 BRA `(.L_x_4) ;  /* 0x0000000000102947 */ /* 0x014fec0003800000 */
[----:B------:R-:W-:-:S06]  /*08f0*/  USHF.L.U32 UR4, UR7, 0x1f, URZ ;  /* 0x0000001f07047899 */ /* 0x000fcc00080006ff */
[----:B-1----:R-:W-:-:S04]  /*0900*/  MOV R0, UR4 ;  /* 0x0000000400007c02 */ /* 0x002fc80008000f00 */
[----:B------:R-:W1:Y:S02]  /*0910*/  SYNCS.PHASECHK.TRANS64.TRYWAIT P0, [UR25+0x10], R0 ;  /* 0x00001000ff0075a7 */ /* 0x000e640008001119 */
[----:B-1----:R-:W-:Y:S05]  /*0920*/  @!P0 BRA `(.L_x_5) ;  /* 0x0000003000c88947 */ /* 0x002fea0003800000 */
.L_x_4:
[----:B------:R-:W-:Y:S02]  /*0930*/  ELECT P1, URZ, PT ;  /* 0x0000000000ff782f */ /* 0x000fe40003820000 */
[----:B------:R-:W-:Y:S01]  /*0940*/  PLOP3.LUT P0, PT, PT, PT, UP0, 0x80, 0x8 ;  /* 0x000000000008781c */ /* 0x000fe20003f0f008 */
[----:B------:R-:W-:Y:S01]  /*0950*/  USEL UR13, URZ, 0x1, UP1 ;  /* 0x00000001ff0d7887 */ /* 0x000fe20008800000 */
[----:B------:R-:W-:Y:S01]  /*0960*/  PLOP3.LUT P2, PT, PT, PT, PT, 0x80, 0x8 ;  /* 0x000000000008781c */ /* 0x000fe20003f4f070 */
[----:B------:R-:W-:Y:S02]  /*0970*/  USEL UR4, UR11, URZ, UP1 ;  /* 0x000000ff0b047287 */ /* 0x000fe40008800000 */
[----:B------:R-:W-:Y:S02]  /*0980*/  ULOP3.LUT UR7, UR7, UR13, URZ, 0x3c, !UPT ;  /* 0x0000000d07077292 */ /* 0x000fe4000f8e3cff */
[----:B------:R-:W-:Y:S02]  /*0990*/  UIADD3 UR24, UPT, UPT, UR24, 0x18400, URZ ;  /* 0x0001840018187890 */ /* 0x000fe4000fffe0ff */
[----:B------:R-:W-:-:S02]  /*09a0*/  UIADD3 UR28, UPT, UPT, UR14, 0x20400, URZ ;  /* 0x000204000e1c7890 */ /* 0x000fc4000fffe0ff */
[----:B------:R-:W-:Y:S01]  /*09b0*/  @!UP0 USHF.L.U32 UR13, UR7, 0x1f, URZ ;  /* 0x0000001f070d8899 */ /* 0x000fe200080006ff */
[----:B------:R3:W-:Y:S01]  /*09c0*/  @P1 SYNCS.ARRIVE.TRANS64 RZ, [UR25], R2 ;  /* 0x00000002ffff19a7 */ /* 0x0007e20008000019 */
[----:B------:R-:W-:Y:S01]  /*09d0*/  @!UP0 ULEA UR14, UR4, UR5, 0x3 ;  /* 0x00000005040e8291 */ /* 0x000fe2000f8e18ff */
[----:B------:R-:W-:Y:S02]  /*09e0*/  UMOV UR11, UR19 ;  /* 0x00000013000b7c82 */ /* 0x000fe40008000000 */
[----:B------:R3:W-:Y:S01]  /*09f0*/  UTMALDG.2D [UR24], [UR36], desc[URZ] ;  /* 0x0000ff18240075b4 */ /* 0x0007e20008009000 */
[----:B-1----:R-:W-:Y:S01]  /*0a00*/  IMAD.U32 R0, RZ, RZ, UR13 ;  /* 0x0000000dff007e24 */ /* 0x002fe2000f8e00ff */
[----:B------:R-:W-:-:S04]  /*0a10*/  UIADD3 UR6, UPT, UPT, UR6, 0x1, URZ ;  /* 0x0000000106067890 */ /* 0x000fc8000fffe0ff */
[----:B------:R-:W-:Y:S01]  /*0a20*/  UISETP.NE.AND UP0, UPT, UR6, 0x10, UPT ;  /* 0x000000100600788c */ /* 0x000fe2000bf05270 */
[----:B------:R3:W-:Y:S01]  /*0a30*/  UTMALDG.2D [UR28], [UR34], desc[URZ] ;  /* 0x0000ff1c220075b4 */ /* 0x0007e20008009000 */
[----:B------:R3:W-:Y:S01]  /*0a40*/  UTMALDG.3D [UR16], [UR32], desc[URZ] ;  /* 0x0000ff10200075b4 */ /* 0x0007e20008011000 */
[----:B------:R3:W-:Y:S01]  /*0a50*/  UTMALDG.3D [UR8], [UR22], desc[URZ] ;  /* 0x0000ff08160075b4 */ /* 0x0007e20008011000 */
[----:B------:R3:W4:Y:S05]  /*0a60*/  @!P0 SYNCS.PHASECHK.TRANS64.TRYWAIT P2, [UR14+0x10], R0 ;  /* 0x00001000ff0085a7 */ /* 0x00072a000804110e */
[----:B------:R-:W-:Y:S05]  /*0a70*/  BRA.U UP0, `(.L_x_6) ;  /* 0xfffffffd00507547 */ /* 0x000fea000b83ffff */
[----:B---3--:R-:W1:Y:S01]  /*0a80*/  LDCU.64 UR10, c[0x0][0x6c0] ;  /* 0x0000d800ff0a77ac */ /* 0x008e620008000a00 */
[----:B------:R-:W2:Y:S01]  /*0a90*/  LDCU.U8 UR13, c[0x0][0x6c8] ;  /* 0x0000d900ff0d77ac */ /* 0x000ea20008000000 */
[----:B------:R-:W-:Y:S01]  /*0aa0*/  UIADD3 UR15, UPT, UPT, UR21, UR15, URZ ;  /* 0x0000000f150f7290 */ /* 0x000fe2000fffe0ff */
[----:B------:R-:W3:Y:S01]  /*0ab0*/  LDCU.U8 UR12, c[0x0][0x6c9] ;  /* 0x0000d920ff0c77ac */ /* 0x000ee20008000000 */
[----:B------:R-:W5:Y:S02]  /*0ac0*/  LDCU.U8 UR14, c[0x0][0x6d4] ;  /* 0x0000da80ff0e77ac */ /* 0x000f640008000000 */
[----:B-1----:R-:W-:Y:S01]  /*0ad0*/  UIMAD.WIDE.U32 UR8, UR15, UR11, URZ ;  /* 0x0000000b0f0872a5 */ /* 0x002fe2000f8e00ff */
[----:B------:R-:W1:Y:S01]  /*0ae0*/  LDCU UR11, c[0x0][0x6cc] ;  /* 0x0000d980ff0b77ac */ /* 0x000e620008000800 */
[----:B------:R-:W-:-:S05]  /*0af0*/  UISETP.GE.AND UP0, UPT, UR15, 0x200, UPT ;  /* 0x000002000f00788c */ /* 0x000fca000bf06270 */
[----:B------:R-:W-:Y:S02]  /*0b00*/  UMOV UR8, UR9 ;  /* 0x0000000900087c82 */ /* 0x000fe40008000000 */
[----:B------:R-:W-:Y:S02]  /*0b10*/  UIADD3 UR6, UPT, UPT, UR15, -UR8, URZ ;  /* 0x800000080f067290 */ /* 0x000fe4000fffe0ff */
[----:B------:R-:W4:Y:S02]  /*0b20*/  LDCU UR9, c[0x0][0x6d0] ;  /* 0x0000da00ff0977ac */ /* 0x000f240008000800 */
[----:B--2---:R-:W-:-:S04]  /*0b30*/  USHF.R.U32.HI UR6, URZ, UR13, UR6 ;  /* 0x0000000dff067299 */ /* 0x004fc80008011606 */
[----:B------:R-:W-:-:S04]  /*0b40*/  UIADD3 UR6, UPT, UPT, UR8, UR6, URZ ;  /* 0x0000000608067290 */ /* 0x000fc8000fffe0ff */
[----:B---3--:R-:W-:Y:S01]  /*0b50*/  USHF.R.U32.HI UR6, URZ, UR12, UR6 ;  /* 0x0000000cff067299 */ /* 0x008fe20008011606 */
[----:B------:R-:W2:Y:S03]  /*0b60*/  LDCU.64 UR12, c[0x0][0x6d8] ;  /* 0x0000db00ff0c77ac */ /* 0x000ea60008000a00 */
[----:B------:R-:W-:-:S04]  /*0b70*/  UIADD3 UR6, UPT, UPT, -UR6, URZ, URZ ;  /* 0x000000ff06067290 */ /* 0x000fc8000fffe1ff */
[----:B------:R-:W-:-:S04]  /*0b80*/  UIMAD UR10, UR10, UR6, UR15 ;  /* 0x000000060a0a72a4 */ /* 0x000fc8000f8e020f */
[----:B----4-:R-:W-:-:S07]  /*0b90*/  UIMAD.WIDE.U32 UR8, UR10, UR9, URZ ;  /* 0x000000090a0872a5 */ /* 0x010fce000f8e00ff */
[----:B------:R-:W-:Y:S02]  /*0ba0*/  UMOV UR6, UR9 ;  /* 0x0000000900067c82 */ /* 0x000fe40008000000 */
[----:B------:R-:W-:-:S04]  /*0bb0*/  UIADD3 UR8, UPT, UPT, UR10, -UR6, URZ ;  /* 0x800000060a087290 */ /* 0x000fc8000fffe0ff */
[----:B-----5:R-:W-:-:S04]  /*0bc0*/  USHF.R.U32.HI UR8, URZ, UR14, UR8 ;  /* 0x0000000eff087299 */ /* 0x020fc80008011608 */
[----:B------:R-:W-:-:S04]  /*0bd0*/  UIADD3 UR6, UPT, UPT, UR6, UR8, URZ ;  /* 0x0000000806067290 */ /* 0x000fc8000fffe0ff */
[----:B------:R-:W-:-:S04]  /*0be0*/  USHF.R.U32.HI UR6, URZ, UR77, UR6 ;  /* 0x0000004dff067299 */ /* 0x000fc80008011606 */
[----:B--2---:R-:W-:Y:S02]  /*0bf0*/  UIMAD.WIDE.U32 UR8, UR6, UR13, URZ ;  /* 0x0000000d060872a5 */ /* 0x004fe4000f8e00ff */
[----:B------:R-:W-:-:S04]  /*0c00*/  UIADD3 UR20, UPT, UPT, -UR6, URZ, URZ ;  /* 0x000000ff06147290 */ /* 0x000fc8000fffe1ff */
[----:B-1----:R-:W-:Y:S01]  /*0c10*/  UIMAD UR20, UR11, UR20, UR10 ;  /* 0x000000140b1472a4 */ /* 0x002fe2000f8e020a */
[----:B------:R-:W-:Y:S02]  /*0c20*/  UMOV UR8, UR9 ;  /* 0x0000000900087c82 */ /* 0x000fe40008000000 */
[----:B------:R-:W-:-:S04]  /*0c30*/  UIADD3 UR9, UPT, UPT, UR6, -UR8, URZ ;  /* 0x8000000806097290 */ /* 0x000fc8000fffe0ff */
[----:B------:R-:W-:-:S04]  /*0c40*/  USHF.R.U32.HI UR9, URZ, UR76, UR9 ;  /* 0x0000004cff097299 */ /* 0x000fc80008011609 */
[----:B------:R-:W-:-:S04]  /*0c50*/  UIADD3 UR8, UPT, UPT, UR8, UR9, URZ ;  /* 0x0000000908087290 */ /* 0x000fc8000fffe0ff */
[----:B------:R-:W-:-:S04]  /*0c60*/  USHF.R.U32.HI UR8, URZ, UR75, UR8 ;  /* 0x0000004bff087299 */ /* 0x000fc80008011608 */
[----:B------:R-:W-:-:S04]  /*0c70*/  UIADD3 UR8, UPT, UPT, -UR8, URZ, URZ ;  /* 0x000000ff08087290 */ /* 0x000fc8000fffe1ff */
[----:B------:R-:W-:Y:S01]  /*0c80*/  UIMAD UR12, UR12, UR8, UR6 ;  /* 0x000000080c0c72a4 */ /* 0x000fe2000f8e0206 */
[----:B------:R-:W-:Y:S11]  /*0c90*/  BRA.U !UP0, `(.L_x_7) ;  /* 0xfffffff9087c7547 */ /* 0x000ff6000b83ffff */
[----:B------:R-:W-:-:S12]  /*0ca0*/  UIADD3 UR4, UPT, UPT, UR4, 0x1, URZ ;  /* 0x0000000104047890 */ /* 0x000fd8000fffe0ff */
.L_x_3:
[----:B------:R-:W1:Y:S01]  /*0cb0*/  S2UR UR6, SR_CgaCtaId ;  /* 0x00000000000679c3 */ /* 0x000e620000008800 */
[----:B------:R-:W-:Y:S01]  /*0cc0*/  UISETP.NE.AND UP0, UPT, UR4, 0x2, UPT ;  /* 0x000000020400788c */ /* 0x000fe2000bf05270 */
[----:B------:R-:W-:-:S03]  /*0cd0*/  UMOV UR9, 0x400 ;  /* 0x0000040000097882 */ /* 0x000fc60000000000 */
[----:B------:R-:W-:Y:S02]  /*0ce0*/  USEL UR5, URZ, 0x1, UP0 ;  /* 0x00000001ff057887 */ /* 0x000fe40008000000 */
[----:B------:R-:W-:Y:S02]  /*0cf0*/  USEL UR8, UR4, URZ, UP0 ;  /* 0x000000ff04087287 */ /* 0x000fe40008000000 */
[----:B------:R-:W-:-:S04]  /*0d00*/  ULOP3.LUT UR4, UR7, UR5, URZ, 0x3c, !UPT ;  /* 0x0000000507047292 */ /* 0x000fc8000f8e3cff */
[----:B------:R-:W-:-:S06]  /*0d10*/  USHF.L.U32 UR5, UR4, 0x1f, URZ ;  /* 0x0000001f04057899 */ /* 0x000fcc00080006ff */
[----:B------:R-:W-:Y:S01]  /*0d20*/  MOV R0, UR5 ;  /* 0x0000000500007c02 */ /* 0x000fe20008000f00 */
[----:B-1----:R-:W-:-:S04]  /*0d30*/  ULEA UR6, UR6, UR9, 0x18 ;  /* 0x0000000906067291 */ /* 0x002fc8000f8ec0ff */
[----:B------:R-:W-:-:S09]  /*0d40*/  ULEA UR4, UR8, UR6, 0x3 ;  /* 0x0000000608047291 */ /* 0x000fd2000f8e18ff */
[----:B------:R-:W1:Y:S02]  /*0d50*/  SYNCS.PHASECHK.TRANS64.TRYWAIT P0, [UR4+0x10], R0 ;  /* 0x00001000ff0075a7 */ /* 0x000e640008001104 */
[----:B-1----:R-:W-:Y:S05]  /*0d60*/  @!P0 BRA `(.L_x_8) ;  /* 0x0000002c00d88947 */ /* 0x002fea0003800000 */
.L_x_35:
[----:B------:R-:W-:-:S13]  /*0d70*/  ELECT P0, URZ, PT ;  /* 0x0000000000ff782f */ /* 0x000fda0003800000 */
[----:B-1----:R-:W-:-:S04]  /*0d80*/  @P0 MOV R0, 0xd800 ;  /* 0x0000d80000000802 */ /* 0x002fc80000000f00 */
[----:B------:R1:W-:Y:S03]  /*0d90*/  @P0 SYNCS.ARRIVE.TRANS64 RZ, [UR4], R0 ;  /* 0x00000000ffff09a7 */ /* 0x0003e60008000004 */
.L_x_2:
[----:B------:R-:W-:-:S13]  /*0da0*/  ISETP.NE.AND P0, PT, R5, 0x4, PT ;  /* 0x000000040500780c */ /* 0x000fda0003f05270 */
[----:B------:R-:W-:Y:S05]  /*0db0*/  @P0 BRA `(.L_x_9) ;  /* 0x0000000800c00947 */ /* 0x000fea0003800000 */
[----:B------:R-:W2:Y:S08]  /*0dc0*/  S2UR UR72, SR_CTAID.Z ;  /* 0x00000000004879c3 */ /* 0x000eb00000002700 */
[----:B------:R-:W-:Y:S01]  /*0dd0*/  BAR.SYNC.DEFER_BLOCKING 0x2, 0xa0 ;  /* 0x0082800000007b1d */ /* 0x000fe20000010000 */
[----:B------:R-:W-:Y:S01]  /*0de0*/  HFMA2 R4, -RZ, RZ, 0, 5.9604644775390625e-08 ;  /* 0x00000001ff047431 */ /* 0x000fe200000001ff */
[----:B--2---:R-:W-:-:S09]  /*0df0*/  UISETP.GT.U32.AND UP0, UPT, UR72, 0x1ff, UPT ;  /* 0x000001ff4800788c */ /* 0x004fd2000bf04070 */
[----:B------:R-:W-:Y:S05]  /*0e00*/  BRA.U UP0, `(.L_x_10) ;  /* 0x0000000900887547 */ /* 0x000fea000b800000 */
[----:B------:R-:W2:Y:S01]  /*0e10*/  S2UR UR4, SR_CgaCtaId ;  /* 0x00000000000479c3 */ /* 0x000ea20000008800 */
[----:B------:R-:W-:Y:S01]  /*0e20*/  UMOV UR50, 0x400 ;  /* 0x0000040000327882 */ /* 0x000fe20000000000 */
[----:B------:R-:W3:Y:S01]  /*0e30*/  LDCU UR6, c[0x0][0x374] ;  /* 0x00006e80ff0677ac */ /* 0x000ee20008000800 */
[----:B------:R-:W-:Y:S01]  /*0e40*/  MOV R4, 0x1 ;  /* 0x0000000100047802 */ /* 0x000fe20000000f00 */
[----:B------:R-:W-:Y:S01]  /*0e50*/  UMOV UR7, 0x8c02480 ;  /* 0x08c0248000077882 */ /* 0x000fe20000000000 */
[----:B------:R-:W-:Y:S02]  /*0e60*/  USEL UR8, URZ, 0x4000, UP6 ;  /* 0x00004000ff087887 */ /* 0x000fe4000b000000 */
[----:B------:R-:W-:Y:S01]  /*0e70*/  USEL UR7, UR7, 0x8c00480, !UP5 ;  /* 0x08c0048007077887 */ /* 0x000fe2000e800000 */
[----:B------:R-:W-:Y:S01]  /*0e80*/  UMOV UR15, URZ ;  /* 0x000000ff000f7c82 */ /* 0x000fe20008000000 */
[----:B------:R-:W-:Y:S02]  /*0e90*/  UMOV UR14, URZ ;  /* 0x000000ff000e7c82 */ /* 0x000fe40008000000 */
[----:B------:R-:W-:Y:S01]  /*0ea0*/  UIADD3 UR52, UPT, UPT, UR8, UR7, URZ ;  /* 0x0000000708347290 */ /* 0x000fe2000fffe0ff */
[----:B------:R-:W-:Y:S01]  /*0eb0*/  UMOV UR54, URZ ;  /* 0x000000ff00367c82 */ /* 0x000fe20008000000 */
[----:B--2---:R-:W-:Y:S01]  /*0ec0*/  ULEA UR50, UR4, UR50, 0x18 ;  /* 0x0000003204327291 */ /* 0x004fe2000f8ec0ff */
[----:B------:R-:W3:Y:S03]  /*0ed0*/  LDCU UR4, c[0x0][0x370] ;  /* 0x00006e00ff0477ac */ /* 0x000ee60008000800 */
[----:B------:R-:W-:-:S02]  /*0ee0*/  UIADD3 UR10, UPT, UPT, UR50, 0x30400, URZ ;  /* 0x00030400320a7890 */ /* 0x000fc4000fffe0ff */
[----:B------:R-:W-:-:S03]  /*0ef0*/  UIADD3 UR11, UPT, UPT, UR50, 0x18400, URZ ;  /* 0x00018400320b7890 */ /* 0x000fc6000fffe0ff */
[----:B-1----:R-:W1:Y:S01]  /*0f00*/  LDS R0, [UR50+0x38] ;  /* 0x00003832ff007984 */ /* 0x002e620008000800 */
[----:B------:R-:W-:Y:S02]  /*0f10*/  UIADD3 UR12, UPT, UPT, UR50, 0x20400, URZ ;  /* 0x00020400320c7890 */ /* 0x000fe4000fffe0ff */
[----:B------:R-:W-:Y:S02]  /*0f20*/  UIADD3 UR9, UPT, UPT, UR50, 0x31400, URZ ;  /* 0x0003140032097890 */ /* 0x000fe4000fffe0ff */
[----:B------:R-:W-:Y:S02]  /*0f30*/  USHF.R.U32.HI UR7, URZ, 0x4, UR10 ;  /* 0x00000004ff077899 */ /* 0x000fe4000801160a */
[----:B------:R-:W-:Y:S02]  /*0f40*/  USHF.R.U32.HI UR8, URZ, 0x4, UR9 ;  /* 0x00000004ff087899 */ /* 0x000fe40008011609 */
[----:B------:R-:W-:Y:S02]  /*0f50*/  ULOP3.LUT UR7, UR7, 0x3fc0, URZ, 0xc0, !UPT ;  /* 0x00003fc007077892 */ /* 0x000fe4000f8ec0ff */
[----:B---3--:R-:W-:-:S02]  /*0f60*/  UIMAD UR73, UR6, UR4, URZ ;  /* 0x00000004064972a4 */ /* 0x008fc4000f8e02ff */
[----:B------:R-:W-:Y:S02]  /*0f70*/  USHF.R.U32.HI UR6, URZ, 0x4, UR11 ;  /* 0x00000004ff067899 */ /* 0x000fe4000801160b */
[----:B------:R-:W-:Y:S02]  /*0f80*/  USHF.R.U32.HI UR4, URZ, 0x4, UR12 ;  /* 0x00000004ff047899 */ /* 0x000fe4000801160c */
[----:B------:R-:W-:Y:S02]  /*0f90*/  ULOP3.LUT UR6, UR6, 0x3fc0, URZ, 0xc0, !UPT ;  /* 0x00003fc006067892 */ /* 0x000fe4000f8ec0ff */
[----:B------:R-:W-:Y:S01]  /*0fa0*/  ULOP3.LUT UR4, UR4, 0x3fc0, URZ, 0xc0, !UPT ;  /* 0x00003fc004047892 */ /* 0x000fe2000f8ec0ff */
[----:B------:R-:W2:Y:S01]  /*0fb0*/  LDCU UR13, c[0x0][0x378] ;  /* 0x00006f00ff0d77ac */ /* 0x000ea20008000800 */
[----:B------:R-:W-:Y:S02]  /*0fc0*/  ULOP3.LUT UR8, UR8, 0x3fc0, URZ, 0xc0, !UPT ;  /* 0x00003fc008087892 */ /* 0x000fe4000f8ec0ff */
[----:B------:R-:W-:-:S02]  /*0fd0*/  ULOP3.LUT UR69, UR7, 0x10000, URZ, 0xfc, !UPT ;  /* 0x0001000007457892 */ /* 0x000fc4000f8efcff */
[----:B------:R-:W-:Y:S02]  /*0fe0*/  ULOP3.LUT UR70, UR6, 0x10000, URZ, 0xfc, !UPT ;  /* 0x0001000006467892 */ /* 0x000fe4000f8efcff */
[----:B------:R-:W-:Y:S02]  /*0ff0*/  ULOP3.LUT UR71, UR4, 0x10000, URZ, 0xfc, !UPT ;  /* 0x0001000004477892 */ /* 0x000fe4000f8efcff */
[----:B------:R-:W-:Y:S02]  /*1000*/  ULOP3.LUT UR68, UR8, 0x10000, URZ, 0xfc, !UPT ;  /* 0x0001000008447892 */ /* 0x000fe4000f8efcff */
[----:B------:R-:W-:Y:S02]  /*1010*/  UIADD3 UR74, UPT, UPT, UR50, 0x20, URZ ;  /* 0x00000020324a7890 */ /* 0x000fe4000fffe0ff */
[----:B--2---:R-:W-:Y:S01]  /*1020*/  UIMAD UR73, UR73, UR13, URZ ;  /* 0x0000000d494972a4 */ /* 0x004fe2000f8e02ff */
[----:B-1----:R-:W-:-:S13]  /*1030*/  R2UR UR5, R0 ;  /* 0x00000000000572ca */ /* 0x002fda00000e0000 */
[----:B------:R-:W-:Y:S02]  /*1040*/  UIADD3 UR66, UPT, UPT, UR5, 0x100, URZ ;  /* 0x0000010005427890 */ /* 0x000fe4000fffe0ff */
[----:B------:R-:W-:Y:S02]  /*1050*/  UIADD3 UR64, UPT, UPT, UR5, 0x104, URZ ;  /* 0x0000010405407890 */ /* 0x000fe4000fffe0ff */
[----:B------:R-:W-:Y:S02]  /*1060*/  UIADD3 UR62, UPT, UPT, UR5, 0x108, URZ ;  /* 0x00000108053e7890 */ /* 0x000fe4000fffe0ff */
[----:B------:R-:W-:Y:S02]  /*1070*/  UIADD3 UR60, UPT, UPT, UR5, 0x10c, URZ ;  /* 0x0000010c053c7890 */ /* 0x000fe4000fffe0ff */
[----:B------:R-:W-:Y:S02]  /*1080*/  UIADD3 UR67, UPT, UPT, UR5, 0x110, URZ ;  /* 0x0000011005437890 */ /* 0x000fe4000fffe0ff */
[----:B------:R-:W-:-:S02]  /*1090*/  UIADD3 UR65, UPT, UPT, UR5, 0x118, URZ ;  /* 0x0000011805417890 */ /* 0x000fc4000fffe0ff */
[----:B------:R-:W-:Y:S02]  /*10a0*/  USHF.R.U32.HI UR7, URZ, 0x1, UR66 ;  /* 0x00000001ff077899 */ /* 0x000fe40008011642 */
[----:B------:R-:W-:Y:S02]  /*10b0*/  USHF.R.U32.HI UR6, URZ, 0x1, UR64 ;  /* 0x00000001ff067899 */ /* 0x000fe40008011640 */
[----:B------:R-:W-:Y:S02]  /*10c0*/  USHF.R.U32.HI UR4, URZ, 0x1, UR62 ;  /* 0x00000001ff047899 */ /* 0x000fe4000801163e */
[----:B------:R-:W-:Y:S02]  /*10d0*/  UIADD3 UR63, UPT, UPT, UR5, 0x120, URZ ;  /* 0x00000120053f7890 */ /* 0x000fe4000fffe0ff */
[----:B------:R-:W-:Y:S02]  /*10e0*/  UIADD3 UR61, UPT, UPT, UR5, 0x128, URZ ;  /* 0x00000128053d7890 */ /* 0x000fe4000fffe0ff */
[----:B------:R-:W-:-:S02]  /*10f0*/  USHF.R.U32.HI UR8, URZ, 0x1, UR60 ;  /* 0x00000001ff087899 */ /* 0x000fc4000801163c */
[----:B------:R-:W-:Y:S02]  /*1100*/  USHF.R.U32.HI UR58, URZ, 0x1a, UR67 ;  /* 0x0000001aff3a7899 */ /* 0x000fe40008011643 */
[----:B------:R-:W-:Y:S02]  /*1110*/  USHF.R.U32.HI UR9, URZ, 0x1a, UR65 ;  /* 0x0000001aff097899 */ /* 0x000fe40008011641 */
[----:B------:R-:W-:Y:S02]  /*1120*/  ULOP3.LUT UR7, UR7, 0x60000000, URZ, 0xc0, !UPT ;  /* 0x6000000007077892 */ /* 0x000fe4000f8ec0ff */
[----:B------:R-:W-:Y:S02]  /*1130*/  ULOP3.LUT UR56, UR6, 0x60000000, URZ, 0xc0, !UPT ;  /* 0x6000000006387892 */ /* 0x000fe4000f8ec0ff */
[----:B------:R-:W-:Y:S02]  /*1140*/  ULOP3.LUT UR6, UR4, 0x60000000, URZ, 0xc0, !UPT ;  /* 0x6000000004067892 */ /* 0x000fe4000f8ec0ff */
[----:B------:R-:W-:-:S02]  /*1150*/  USHF.R.U32.HI UR10, URZ, 0x1a, UR63 ;  /* 0x0000001aff0a7899 */ /* 0x000fc4000801163f */
[----:B------:R-:W-:Y:S02]  /*1160*/  USHF.R.U32.HI UR11, URZ, 0x1a, UR61 ;  /* 0x0000001aff0b7899 */ /* 0x000fe4000801163d */
[----:B------:R-:W-:Y:S02]  /*1170*/  ULOP3.LUT UR4, UR8, 0x60000000, URZ, 0xc0, !UPT ;  /* 0x6000000008047892 */ /* 0x000fe4000f8ec0ff */
[----:B------:R-:W-:Y:S02]  /*1180*/  ULOP3.LUT UR58, UR7, 0x30, UR58, 0xf8, !UPT ;  /* 0x00000030073a7892 */ /* 0x000fe4000f8ef83a */
[----:B------:R-:W-:Y:S02]  /*1190*/  ULOP3.LUT UR56, UR56, 0x30, UR9, 0xf8, !UPT ;  /* 0x0000003038387892 */ /* 0x000fe4000f8ef809 */
[----:B------:R-:W-:Y:S02]  /*11a0*/  ULOP3.LUT UR6, UR6, 0x30, UR10, 0xf8, !UPT ;  /* 0x0000003006067892 */ /* 0x000fe4000f8ef80a */
[----:B------:R-:W-:-:S02]  /*11b0*/  ULOP3.LUT UR4, UR4, 0x30, UR11, 0xf8, !UPT ;  /* 0x0000003004047892 */ /* 0x000fc4000f8ef80b */
[----:B------:R-:W-:Y:S02]  /*11c0*/  ULOP3.LUT UR59, UR58, UR52, URZ, 0xfc, !UPT ;  /* 0x000000343a3b7292 */ /* 0x000fe4000f8efcff */
[----:B------:R-:W-:Y:S02]  /*11d0*/  ULOP3.LUT UR57, UR56, UR52, URZ, 0xfc, !UPT ;  /* 0x0000003438397292 */ /* 0x000fe4000f8efcff */
[----:B------:R-:W-:Y:S02]  /*11e0*/  ULOP3.LUT UR55, UR6, UR52, URZ, 0xfc, !UPT ;  /* 0x0000003406377292 */ /* 0x000fe4000f8efcff */
[----:B------:R-:W-:Y:S01]  /*11f0*/  ULOP3.LUT UR53, UR4, UR52, URZ, 0xfc, !UPT ;  /* 0x0000003404357292 */ /* 0x000fe2000f8efcff */
[----:B------:R-:W-:Y:S01]  /*1200*/  UMOV UR58, URZ ;  /* 0x000000ff003a7c82 */ /* 0x000fe20008000000 */
[----:B------:R-:W-:Y:S01]  /*1210*/  UMOV UR56, URZ ;  /* 0x000000ff00387c82 */ /* 0x000fe20008000000 */
[----:B------:R-:W-:-:S09]  /*1220*/  UMOV UR52, URZ ;  /* 0x000000ff00347c82 */ /* 0x000fd20008000000 */
.L_x_15:
[----:B------:R-:W-:Y:S01]  /*1230*/  USHF.L.U32 UR4, UR15, 0x1f, URZ ;  /* 0x0000001f0f047899 */ /* 0x000fe200080006ff */
[----:B------:R-:W-:Y:S01]  /*1240*/  SHF.L.U32 R2, R4, 0x1f, RZ ;  /* 0x0000001f04027819 */ /* 0x000fe200000006ff */
[----:B--2---:R-:W-:Y:S02]  /*1250*/  ULEA UR6, UR14, UR50, 0x3 ;  /* 0x000000320e067291 */ /* 0x004fe4000f8e18ff */
[----:B------:R-:W-:Y:S02]  /*1260*/  UIADD3 UR72, UPT, UPT, UR73, UR72, URZ ;  /* 0x0000004849487290 */ /* 0x000fe4000fffe0ff */
[----:B------:R-:W-:Y:S01]  /*1270*/  MOV R0, UR4 ;  /* 0x0000000400007c02 */ /* 0x000fe20008000f00 */
[----:B------:R-:W-:-:S04]  /*1280*/  UPLOP3.LUT UP2, UPT, UPT, UPT, UPT, 0x40, 0x4 ;  /* 0x000000000004789c */ /* 0x000fc80003f4e870 */
[----:B---3--:R1:W2:Y:S01]  /*1290*/  SYNCS.PHASECHK.TRANS64.TRYWAIT P1, [UR6], R0 ;  /* 0x00000000ff0075a7 */ /* 0x0082a20008021106 */
[----:B------:R-:W3:Y:S02]  /*12a0*/  SYNCS.PHASECHK.TRANS64.TRYWAIT P0, [UR50+0x28], R2 ;  /* 0x00002802ff0075a7 */ /* 0x000ee40008001132 */
[----:B-1234-:R-:W-:Y:S05]  /*12b0*/  @!P0 BRA `(.L_x_11) ;  /* 0x0000002800a48947 */ /* 0x01efea0003800000 */
.L_x_37:
[----:B------:R-:W-:-:S05]  /*12c0*/  UMOV UR4, URZ ;  /* 0x000000ff00047c82 */ /* 0x000fca0008000000 */
.L_x_14:
[----:B--2---:R-:W-:Y:S02]  /*12d0*/  UIADD3 UR17, UPT, UPT, UR14, 0x1, URZ ;  /* 0x000000010e117890 */ /* 0x004fe4000fffe0ff */
[----:B------:R-:W-:Y:S02]  /*12e0*/  UISETP.GT.U32.AND UP0, UPT, UR4, 0xe, UPT ;  /* 0x0000000e0400788c */ /* 0x000fe4000bf04070 */
[----:B------:R-:W-:Y:S02]  /*12f0*/  UISETP.NE.AND UP1, UPT, UR17, 0x2, UPT ;  /* 0x000000021100788c */ /* 0x000fe4000bf25270 */
[----:B------:R-:W-:Y:S02]  /*1300*/  ULEA UR12, UR14, UR69, 0x7 ;  /* 0x000000450e0c7291 */ /* 0x000fe4000f8e38ff */
[----:B------:R-:W-:Y:S01]  /*1310*/  ULEA UR6, UR14, UR68, 0x8 ;  /* 0x000000440e067291 */ /* 0x000fe2000f8e40ff */
[----:B------:R-:W-:Y:S01]  /*1320*/  PLOP3.LUT P0, PT, PT, PT, UP0, 0x80, 0x8 ;  /* 0x000000000008781c */ /* 0x000fe20003f0f008 */
[----:B------:R-:W-:Y:S02]  /*1330*/  ULEA UR10, UR14, UR71, 0xb ;  /* 0x000000470e0a7291 */ /* 0x000fe4000f8e58ff */
[----:B------:R-:W-:Y:S02]  /*1340*/  ULEA UR8, UR14, UR70, 0xa ;  /* 0x000000460e087291 */ /* 0x000fe4000f8e50ff */
[----:B------:R-:W-:Y:S02]  /*1350*/  ULEA UR40, UR14, UR50, 0x3 ;  /* 0x000000320e287291 */ /* 0x000fe4000f8e18ff */
[----:B------:R-:W-:Y:S02]  /*1360*/  USEL UR14, UR17, URZ, UP1 ;  /* 0x000000ff110e7287 */ /* 0x000fe40008800000 */
[----:B------:R-:W-:Y:S02]  /*1370*/  UIADD3 UR38, UPT, UPT, UR12, 0x20, URZ ;  /* 0x000000200c267890 */ /* 0x000fe4000fffe0ff */
        /* <DEDUP_REMOVED lines=16> */
[----:B------:R-:W-:Y:S01]  /*1480*/  USEL UR42, URZ, 0x1, UP1 ;  /* 0x00000001ff2a7887 */ /* 0x000fe20008800000 */
[----:B------:R-:W-:Y:S01]  /*1490*/  UMOV UR13, 0x4008 ;  /* 0x00004008000d7882 */ /* 0x000fe20000000000 */
        /* <DEDUP_REMOVED lines=15> */
[----:B---3--:R-:W-:Y:S05]  /*1590*/  @P1 BRA `(.L_x_12) ;  /* 0x0000000000101947 */ /* 0x008fea0003800000 */
[----:B------:R-:W-:Y:S06]  /*15a0*/  USHF.L.U32 UR41, UR15, 0x1f, URZ ;  /* 0x0000001f0f297899 */ /* 0x000fec00080006ff */
[----:B-1----:R-:W-:Y:S04]  /*15b0*/  MOV R0, UR41 ;  /* 0x0000002900007c02 */ /* 0x002fe80008000f00 */
[----:B------:R-:W1:Y:S02]  /*15c0*/  SYNCS.PHASECHK.TRANS64.TRYWAIT P1, [UR40], R0 ;  /* 0x00000000ff0075a7 */ /* 0x000e640008021128 */
[----:B-1----:R-:W-:Y:S05]  /*15d0*/  @!P1 BRA `(.L_x_13) ;  /* 0x0000002400fc9947 */ /* 0x002fea0003800000 */
.L_x_12:
[----:B------:R-:W-:Y:S01]  /*15e0*/  ULOP3.LUT UR15, UR15, UR42, URZ, 0x3c, !UPT ;  /* 0x0000002a0f0f7292 */ /* 0x000fe2000f8e3cff */
[----:B------:R2:W-:Y:S01]  /*15f0*/  UTCCP.T.S.4x32dp128bit tmem[UR5+0x100], gdesc[UR12] ;  /* 0x0001000c050079e7 */ /* 0x0005e20009100000 */
[----:B------:R-:W-:Y:S01]  /*1600*/  UIADD3 UR4, UPT, UPT, UR4, 0x1, URZ ;  /* 0x0000000104047890 */ /* 0x000fe2000fffe0ff */
[----:B------:R2:W-:Y:S01]  /*1610*/  UTCCP.T.S.4x32dp128bit tmem[UR5+0x104], gdesc[UR38] ;  /* 0x00010426050079e7 */ /* 0x0005e20009100000 */
[----:B------:R2:W-:Y:S01]  /*1620*/  UTCCP.T.S.4x32dp128bit tmem[UR5+0x108], gdesc[UR36] ;  /* 0x00010824050079e7 */ /* 0x0005e20009100000 */
[----:B------:R2:W-:Y:S01]  /*1630*/  UTCCP.T.S.4x32dp128bit tmem[UR5+0x10c], gdesc[UR34] ;  /* 0x00010c22050079e7 */ /* 0x0005e20009100000 */
[----:B------:R2:W-:Y:S01]  /*1640*/  UTCCP.T.S.4x32dp128bit tmem[UR5+0x110], gdesc[UR6] ;  /* 0x00011006050079e7 */ /* 0x0005e20009100000 */
[----:B------:R-:W-:Y:S01]  /*1650*/  PLOP3.LUT P1, PT, PT, PT, PT, 0x80, 0x8 ;  /* 0x000000000008781c */ /* 0x000fe20003f2f070 */
[----:B------:R2:W-:Y:S01]  /*1660*/  UTCCP.T.S.4x32dp128bit tmem[UR5+0x114], gdesc[UR32] ;  /* 0x00011420050079e7 */ /* 0x0005e20009100000 */
[----:B------:R2:W-:Y:S01]  /*1670*/  UTCCP.T.S.4x32dp128bit tmem[UR5+0x118], gdesc[UR30] ;  /* 0x0001181e050079e7 */ /* 0x0005e20009100000 */
[----:B------:R-:W-:Y:S01]  /*1680*/  UMOV UR40, UR48 ;  /* 0x0000003000287c82 */ /* 0x000fe20008000000 */
[----:B------:R-:W-:Y:S01]  /*1690*/  @!UP0 USHF.L.U32 UR49, UR15, 0x1f, URZ ;  /* 0x0000001f0f318899 */ /* 0x000fe200080006ff */
[----:B------:R2:W-:Y:S01]  /*16a0*/  UTCCP.T.S.4x32dp128bit tmem[UR5+0x11c], gdesc[UR28] ;  /* 0x00011c1c050079e7 */ /* 0x0005e20009100000 */
[----:B------:R-:W-:Y:S01]  /*16b0*/  @!UP0 ULEA UR48, UR14, UR50, 0x3 ;  /* 0x000000320e308291 */ /* 0x000fe2000f8e18ff */
[----:B------:R2:W-:Y:S01]  /*16c0*/  UTCCP.T.S.4x32dp128bit tmem[UR5+0x120], gdesc[UR26] ;  /* 0x0001201a050079e7 */ /* 0x0005e20009100000 */
[----:B------:R2:W-:Y:S01]  /*16d0*/  UTCCP.T.S.4x32dp128bit tmem[UR5+0x124], gdesc[UR24] ;  /* 0x00012418050079e7 */ /* 0x0005e20009100000 */
[----:B------:R2:W-:Y:S01]  /*16e0*/  UTCCP.T.S.4x32dp128bit tmem[UR5+0x128], gdesc[UR22] ;  /* 0x00012816050079e7 */ /* 0x0005e20009100000 */
[----:B------:R2:W-:Y:S01]  /*16f0*/  UTCCP.T.S.4x32dp128bit tmem[UR5+0x12c], gdesc[UR20] ;  /* 0x00012c14050079e7 */ /* 0x0005e20009100000 */
[----:B------:R2:W-:Y:S01]  /*1700*/  UTCOMMA.4X gdesc[UR8], gdesc[UR10], tmem[UR5], tmem[UR58], idesc[UR59], tmem[UR66], UP2 ;  /* 0x80423a0a080075ea */ /* 0x0005e20009000005 */
[----:B------:R-:W-:Y:S01]  /*1710*/  UMOV UR47, 0x40004040 ;  /* 0x40004040002f7882 */ /* 0x000fe20000000000 */
[----:B------:R-:W-:Y:S01]  /*1720*/  UMOV UR45, 0x40004040 ;  /* 0x40004040002d7882 */ /* 0x000fe20000000000 */
[----:B------:R-:W-:Y:S01]  /*1730*/  UMOV UR42, UR43 ;  /* 0x0000002b002a7c82 */ /* 0x000fe20008000000 */
[----:B-1----:R-:W-:Y:S01]  /*1740*/  MOV R0, UR49 ;  /* 0x0000003100007c02 */ /* 0x002fe20008000f00 */
[----:B------:R2:W-:Y:S01]  /*1750*/  UTCOMMA.4X gdesc[UR16], gdesc[UR18], tmem[UR5], tmem[UR56], idesc[UR57], tmem[UR64], UPT ;  /* 0x80403812100075ea */ /* 0x0005e2000b800005 */
[----:B------:R-:W-:Y:S01]  /*1760*/  UMOV UR43, 0x40004040 ;  /* 0x40004040002b7882 */ /* 0x000fe20000000000 */
[----:B------:R-:W-:Y:S01]  /*1770*/  UMOV UR41, 0x40004040 ;  /* 0x4000404000297882 */ /* 0x000fe20000000000 */
[----:B------:R2:W-:Y:S01]  /*1780*/  UTCOMMA.4X gdesc[UR44], gdesc[UR46], tmem[UR5], tmem[UR54], idesc[UR55], tmem[UR62], UPT ;  /* 0x803e362e2c0075ea */ /* 0x0005e2000b800005 */
[----:B------:R2:W-:Y:S01]  /*1790*/  UTCOMMA.4X gdesc[UR40], gdesc[UR42], tmem[UR5], tmem[UR52], idesc[UR53], tmem[UR60], UPT ;  /* 0x803c342a280075ea */ /* 0x0005e2000b800005 */
[----:B------:R2:W-:Y:S01]  /*17a0*/  UTCBAR [UR51], URZ ;  /* 0x000000ff330073e9 */ /* 0x0005e200080000ff */
[----:B------:R2:W3:Y:S01]  /*17b0*/  @!P0 SYNCS.PHASECHK.TRANS64.TRYWAIT P1, [UR48], R0 ;  /* 0x00000000ff0085a7 */ /* 0x0004e20008021130 */
[----:B------:R-:W-:Y:S02]  /*17c0*/  UISETP.NE.AND UP0, UPT, UR4, 0x10, UPT ;  /* 0x000000100400788c */ /* 0x000fe4000bf05270 */
[----:B------:R-:W-:Y:S07]  /*17d0*/  UPLOP3.LUT UP2, UPT, UPT, UPT, UPT, 0x80, 0x8 ;  /* 0x000000000008789c */ /* 0x000fee0003f4f070 */
[----:B------:R-:W-:Y:S05]  /*17e0*/  BRA.U UP0, `(.L_x_14) ;  /* 0xfffffff900b87547 */ /* 0x000fea000b83ffff */
[----:B------:R4:W-:Y:S01]  /*17f0*/  UTCBAR [UR74], URZ ;  /* 0x000000ff4a0073e9 */ /* 0x0009e200080000ff */
[----:B------:R-:W-:Y:S01]  /*1800*/  UISETP.GE.AND UP0, UPT, UR72, 0x200, UPT ;  /* 0x000002004800788c */ /* 0x000fe2000bf06270 */
[----:B------:R-:W-:-:S08]  /*1810*/  LOP3.LUT R4, R4, 0x1, RZ, 0x3c, !PT ;  /* 0x0000000104047812 */ /* 0x000fd000078e3cff */
[----:B------:R-:W-:Y:S05]  /*1820*/  BRA.U !UP0, `(.L_x_15) ;  /* 0xfffffff908807547 */ /* 0x000fea000b83ffff */
.L_x_10:
[----:B------:R-:W5:Y:S02]  /*1830*/  S2R R7, SR_CgaCtaId ;  /* 0x0000000000077919 */ /* 0x000f640000008800 */
[----:B-12--5:R-:W-:-:S04]  /*1840*/  LOP3.LUT R0, R7, 0x1, RZ, 0xc0, !PT ;  /* 0x0000000107007812 */ /* 0x026fc800078ec0ff */
[----:B------:R-:W-:-:S13]  /*1850*/  ISETP.NE.U32.AND P0, PT, R0, 0x1, PT ;  /* 0x000000010000780c */ /* 0x000fda0003f05070 */
[----:B------:R-:W-:Y:S05]  /*1860*/  @!P0 BRA `(.L_x_9) ;  /* 0x0000000000148947 */ /* 0x000fea0003800000 */
[----:B------:R-:W-:Y:S01]  /*1870*/  MOV R0, 0x400 ;  /* 0x0000040000007802 */ /* 0x000fe20000000f00 */
[----:B------:R-:W-:-:S03]  /*1880*/  IMAD.U32 R6, R4, -0x80000000, RZ ;  /* 0x8000000004067824 */ /* 0x000fc600078e00ff */
[----:B------:R-:W-:-:S04]  /*1890*/  LEA R9, R7, R0, 0x18 ;  /* 0x0000000007097211 */ /* 0x000fc800078ec0ff */
[----:B------:R-:W1:Y:S02]  /*18a0*/  SYNCS.PHASECHK.TRANS64.TRYWAIT P0, [R9+URZ+0x28], R6 ;  /* 0x00002806090075a7 */ /* 0x000e6400080011ff */
[----:B-1----:R-:W-:Y:S05]  /*18b0*/  @!P0 BRA `(.L_x_16) ;  /* 0x0000002400648947 */ /* 0x002fea0003800000 */
.L_x_9:
[----:B------:R-:W-:-:S13]  /*18c0*/  ISETP.GT.AND P0, PT, R5, 0x3, PT ;  /* 0x000000030500780c */ /* 0x000fda0003f04270 */
[----:B----4-:R-:W-:Y:S05]  /*18d0*/  @P0 EXIT ;  /* 0x000000000000094d */ /* 0x010fea0003800000 */
[----:B------:R-:W-:Y:S05]  /*18e0*/  BRA.U !UP4, `(.L_x_17) ;  /* 0x000000010cb87547 */ /* 0x000fea000b800000 */
[----:B------:R-:W2:Y:S01]  /*18f0*/  S2UR UR6, SR_CgaCtaId ;  /* 0x00000000000679c3 */ /* 0x000ea20000008800 */
[----:B------:R-:W-:Y:S01]  /*1900*/  NOP ;  /* 0x0000000000007918 */ /* 0x000fe20000000000 */
[----:B------:R-:W-:Y:S02]  /*1910*/  UMOV UR4, 0x40 ;  /* 0x0000004000047882 */ /* 0x000fe40000000000 */
[----:B--2---:R-:W-:-:S09]  /*1920*/  ULEA UR4, UR6, UR4, 0x18 ;  /* 0x0000000406047291 */ /* 0x004fd2000f8ec0ff */
[----:B-1----:R-:W1:Y:S01]  /*1930*/  LDS.U8 R0, [UR4] ;  /* 0x00000004ff007984 */ /* 0x002e620008000000 */
[----:B------:R-:W-:Y:S02]  /*1940*/  UMOV UR4, 0x400 ;  /* 0x0000040000047882 */ /* 0x000fe40000000000 */
[----:B------:R-:W-:Y:S01]  /*1950*/  ULEA UR5, UR6, UR4, 0x18 ;  /* 0x0000000406057291 */ /* 0x000fe2000f8ec0ff */
[----:B-1----:R-:W-:-:S13]  /*1960*/  ISETP.NE.AND P0, PT, R0, RZ, PT ;  /* 0x000000ff0000720c */ /* 0x002fda0003f05270 */
[----:B------:R-:W-:Y:S05]  /*1970*/  @P0 BRA `(.L_x_18) ;  /* 0x00000000007c0947 */ /* 0x000fea0003800000 */
[----:B------:R-:W-:-:S13]  /*1980*/  ELECT P0, URZ, PT ;  /* 0x0000000000ff782f */ /* 0x000fda0003800000 */
[----:B------:R-:W-:Y:S05]  /*1990*/  @!P0 BRA `(.L_x_19) ;  /* 0x0000000000848947 */ /* 0x000fea0003800000 */
[----:B------:R-:W-:Y:S01]  /*19a0*/  UMOV UR4, 0x10 ;  /* 0x0000001000047882 */ /* 0x000fe20000000000 */
[----:B------:R-:W-:-:S04]  /*19b0*/  IMAD.MOV.U32 R2, RZ, RZ, 0xffff ;  /* 0x0000ffffff027424 */ /* 0x000fc800078e00ff */
[----:B------:R-:W-:Y:S04]  /*19c0*/  DEPBAR.LE SB1, 0x36 ;  /* 0x00009d800000791a */ /* 0x000fe80000000000 */
[----:B------:R-:W1:Y:S02]  /*19d0*/  UTCATOMSWS.FIND_AND_SET.ALIGN UP0, UR4, UR4 ;  /* 0x00000004000475e3 */ /* 0x000e640008000800 */
[----:B-1----:R-:W-:Y:S01]  /*19e0*/  PLOP3.LUT P0, PT, PT, PT, UP0, 0x80, 0x8 ;  /* 0x000000000008781c */ /* 0x002fe20003f0f008 */
[----:B------:R-:W-:-:S03]  /*19f0*/  IMAD.U32 R7, RZ, RZ, UR4 ;  /* 0x00000004ff077e24 */ /* 0x000fc6000f8e00ff */
[----:B------:R-:W-:-:S04]  /*1a00*/  SEL R0, RZ, 0xffffffff, !P0 ;  /* 0xffffffffff007807 */ /* 0x000fc80004000000 */
[----:B------:R-:W-:Y:S01]  /*1a10*/  ISETP.NE.AND P0, PT, R0, RZ, PT ;  /* 0x000000ff0000720c */ /* 0x000fe20003f05270 */
[----:B------:R-:W-:-:S12]  /*1a20*/  IMAD.MOV.U32 R0, RZ, RZ, 0x1 ;  /* 0x00000001ff007424 */ /* 0x000fd800078e00ff */
[----:B------:R-:W-:Y:S05]  /*1a30*/  @P0 BRA `(.L_x_20) ;  /* 0x0000000000240947 */ /* 0x000fea0003800000 */
.L_x_21:
[----:B------:R-:W-:Y:S05]  /*1a40*/  NANOSLEEP 0x64 ;  /* 0x000000640000795d */ /* 0x000fea0003800000 */
[----:B------:R-:W-:-:S05]  /*1a50*/  UMOV UR4, 0x10 ;  /* 0x0000001000047882 */ /* 0x000fca0000000000 */
[----:B------:R-:W-:Y:S04]  /*1a60*/  DEPBAR.LE SB1, 0x36 ;  /* 0x00009d800000791a */ /* 0x000fe80000000000 */
[----:B------:R-:W1:Y:S02]  /*1a70*/  UTCATOMSWS.FIND_AND_SET.ALIGN UP0, UR4, UR4 ;  /* 0x00000004000475e3 */ /* 0x000e640008000800 */
[----:B-1----:R-:W-:Y:S01]  /*1a80*/  PLOP3.LUT P0, PT, PT, PT, UP0, 0x80, 0x8 ;  /* 0x000000000008781c */ /* 0x002fe20003f0f008 */
[----:B------:R-:W-:-:S03]  /*1a90*/  IMAD.U32 R7, RZ, RZ, UR4 ;  /* 0x00000004ff077e24 */ /* 0x000fc6000f8e00ff */
[----:B------:R-:W-:-:S04]  /*1aa0*/  SEL R4, RZ, 0xffffffff, !P0 ;  /* 0xffffffffff047807 */ /* 0x000fc80004000000 */
[----:B------:R-:W-:-:S13]  /*1ab0*/  ISETP.NE.AND P0, PT, R4, RZ, PT ;  /* 0x000000ff0400720c */ /* 0x000fda0003f05270 */
[----:B------:R-:W-:Y:S05]  /*1ac0*/  @!P0 BRA `(.L_x_21) ;  /* 0xfffffffc00dc8947 */ /* 0x000fea000383ffff */
.L_x_20:
[C---:B------:R-:W-:Y:S01]  /*1ad0*/  VIADD R5, R7.reuse, 0x10 ;  /* 0x0000001007057836 */ /* 0x040fe20000000000 */
[----:B------:R-:W-:Y:S01]  /*1ae0*/  UMOV UR4, 0x50 ;  /* 0x0000005000047882 */ /* 0x000fe20000000000 */
[----:B------:R-:W-:Y:S01]  /*1af0*/  SHF.L.U32 R2, R2, R7, RZ ;  /* 0x0000000702027219 */ /* 0x000fe200000006ff */
[----:B------:R-:W-:Y:S01]  /*1b00*/  ULEA UR4, UR6, UR4, 0x18 ;  /* 0x0000000406047291 */ /* 0x000fe2000f8ec0ff */
[----:B------:R-:W-:Y:S01]  /*1b10*/  IMAD.SHL.U32 R7, R7, 0x20, RZ ;  /* 0x0000002007077824 */ /* 0x000fe200078e00ff */
[----:B------:R-:W-:-:S04]  /*1b20*/  SHF.L.U32 R5, R0, R5, RZ ;  /* 0x0000000500057219 */ /* 0x000fc800000006ff */
[----:B------:R-:W-:-:S05]  /*1b30*/  LOP3.LUT R2, R5, R2, RZ, 0xfc, !PT ;  /* 0x0000000205027212 */ /* 0x000fca00078efcff */
[----:B------:R1:W-:Y:S04]  /*1b40*/  ATOMS.OR RZ, [UR4], R2 ;  /* 0x00000002ffff798c */ /* 0x0003e8000b000004 */
[----:B------:R1:W-:Y:S01]  /*1b50*/  STS [UR5+0x38], R7 ;  /* 0x00003807ff007988 */ /* 0x0003e20008000805 */
[----:B------:R-:W-:Y:S05]  /*1b60*/  BRA `(.L_x_19) ;  /* 0x0000000000107947 */ /* 0x000fea0003800000 */
.L_x_18:
[----:B------:R-:W-:Y:S02]  /*1b70*/  MOV R0, 0xffffffff ;  /* 0xffffffff00007802 */ /* 0x000fe40000000f00 */
[----:B------:R-:W-:-:S03]  /*1b80*/  MOV R4, 0x1bb0 ;  /* 0x00001bb000047802 */ /* 0x000fc60000000f00 */
[----:B------:R1:W-:Y:S04]  /*1b90*/  STS [UR5+0x38], R0 ;  /* 0x00003800ff007988 */ /* 0x0003e80008000805 */
[----:B-1-3--:R-:W-:Y:S05]  /*1ba0*/  CALL.REL.NOINC `($__internal_1_$__cuda_sm10x_tcgen05_guardrail_trap_phase_invalid_during_alloc) ;  /* 0x0000002000e87944 */ /* 0x00afea0003c00000 */
.L_x_19:
[----:B------:R-:W-:Y:S05]  /*1bb0*/  WARPSYNC.ALL ;  /* 0x0000000000007948 */ /* 0x000fea0003800000 */
[----:B------:R-:W-:Y:S01]  /*1bc0*/  NOP ;  /* 0x0000000000007918 */ /* 0x000fe20000000000 */
.L_x_17:
[----:B------:R-:W2:Y:S08]  /*1bd0*/  S2UR UR4, SR_CgaCtaId ;  /* 0x00000000000479c3 */ /* 0x000eb00000008800 */
[----:B------:R-:W-:Y:S06]  /*1be0*/  BAR.SYNC.DEFER_BLOCKING 0x2, 0xa0 ;  /* 0x0082800000007b1d */ /* 0x000fec0000010000 */
[----:B------:R-:W-:-:S02]  /*1bf0*/  UMOV UR5, 0x400 ;  /* 0x0000040000057882 */ /* 0x000fc40000000000 */
[----:B------:R-:W4:Y:S01]  /*1c00*/  S2UR UR20, SR_CTAID.Z ;  /* 0x00000000001479c3 */ /* 0x000f220000002700 */
[----:B--2---:R-:W-:Y:S02]  /*1c10*/  ULEA UR9, UR4, UR5, 0x18 ;  /* 0x0000000504097291 */ /* 0x004fe4000f8ec0ff */
[----:B----4-:R-:W-:-:S07]  /*1c20*/  UISETP.GT.U32.AND UP0, UPT, UR20, 0x1ff, UPT ;  /* 0x000001ff1400788c */ /* 0x010fce000bf04070 */
[----:B-1----:R-:W1:Y:S02]  /*1c30*/  LDS R0, [UR9+0x38] ;  /* 0x00003809ff007984 */ /* 0x002e640008000800 */
[----:B-1----:R-:W-:Y:S01]  /*1c40*/  R2UR UR27, R0 ;  /* 0x00000000001b72ca */ /* 0x002fe200000e0000 */
[----:B------:R-:W-:-:S14]  /*1c50*/  BRA.U UP0, `(.L_x_22) ;  /* 0x0000001d00287547 */ /* 0x000fdc000b800000 */
[----:B------:R-:W1:Y:S01]  /*1c60*/  LDCU.64 UR6, c[0x0][0x6c0] ;  /* 0x0000d800ff0677ac */ /* 0x000e620008000a00 */
[----:B------:R-:W-:Y:S01]  /*1c70*/  SHF.R.U32.HI R0, RZ, 0x5, R3 ;  /* 0x00000005ff007819 */ /* 0x000fe20000011603 */
[C---:B------:R-:W-:Y:S01]  /*1c80*/  IMAD.SHL.U32 R5, R3.reuse, 0x40, RZ ;  /* 0x0000004003057824 */ /* 0x040fe200078e00ff */
[----:B------:R-:W2:Y:S01]  /*1c90*/  S2UR UR22, SR_CgaCtaId ;  /* 0x00000000001679c3 */ /* 0x000ea20000008800 */
[----:B------:R-:W4:Y:S01]  /*1ca0*/  LDCU.U8 UR10, c[0x0][0x6c8] ;  /* 0x0000d900ff0a77ac */ /* 0x000f220008000000 */
[----:B------:R-:W-:Y:S01]  /*1cb0*/  R2UR UR25, R0 ;  /* 0x00000000001972ca */ /* 0x000fe200000e0000 */
[----:B------:R-:W-:Y:S01]  /*1cc0*/  IMAD.SHL.U32 R3, R3, 0x80, RZ ;  /* 0x0000008003037824 */ /* 0x000fe200078e00ff */
[----:B------:R-:W-:Y:S01]  /*1cd0*/  LOP3.LUT R5, R5, 0x7c0, RZ, 0xc0, !PT ;  /* 0x000007c005057812 */ /* 0x000fe200078ec0ff */
[----:B------:R-:W5:Y:S03]  /*1ce0*/  LDCU.U8 UR8, c[0x0][0x6c9] ;  /* 0x0000d920ff0877ac */ /* 0x000f660008000000 */
[----:B------:R-:W-:Y:S01]  /*1cf0*/  LOP3.LUT R3, R3, 0xf80, RZ, 0xc0, !PT ;  /* 0x00000f8003037812 */ /* 0x000fe200078ec0ff */
[----:B------:R-:W3:Y:S01]  /*1d00*/  LDCU UR11, c[0x0][0x6cc] ;  /* 0x0000d980ff0b77ac */ /* 0x000ee20008000800 */
[----:B------:R-:W-:Y:S01]  /*1d10*/  UMOV UR26, 0x400 ;  /* 0x00000400001a7882 */ /* 0x000fe20000000000 */
[----:B------:R-:W2:Y:S04]  /*1d20*/  LDCU.64 UR28, c[0x0][0x348] ;  /* 0x00006900ff1c77ac */ /* 0x000ea80008000a00 */
[----:B------:R-:W-:Y:S01]  /*1d30*/  IMAD.U32 R82, RZ, RZ, UR25 ;  /* 0x00000019ff527e24 */ /* 0x000fe2000f8e00ff */
[----:B-1----:R-:W-:-:S03]  /*1d40*/  UIMAD.WIDE.U32 UR4, UR20, UR7, URZ ;  /* 0x00000007140472a5 */ /* 0x002fc6000f8e00ff */
[C---:B------:R-:W-:Y:S01]  /*1d50*/  IMAD R0, R82.reuse, 0x800, R5 ;  /* 0x0000080052007824 */ /* 0x040fe200078e0205 */
[----:B------:R-:W1:Y:S01]  /*1d60*/  LDCU UR7, c[0x0][0x6d0] ;  /* 0x0000da00ff0777ac */ /* 0x000e620008000800 */
[----:B------:R-:W-:Y:S02]  /*1d70*/  IMAD R82, R82, 0x1000, R3 ;  /* 0x0000100052527824 */ /* 0x000fe400078e0203 */
[----:B------:R-:W-:Y:S01]  /*1d80*/  VIADD R0, R0, UR9 ;  /* 0x0000000900007c36 */ /* 0x000fe20008000000 */
[----:B------:R-:W-:Y:S01]  /*1d90*/  UIADD3 UR4, UPT, UPT, UR20, -UR5, URZ ;  /* 0x8000000514047290 */ /* 0x000fe2000fffe0ff */
[----:B------:R-:W-:Y:S01]  /*1da0*/  VIADD R82, R82, UR9 ;  /* 0x0000000952527c36 */ /* 0x000fe20008000000 */
[----:B------:R-:W-:Y:S01]  /*1db0*/  ULEA UR25, UR25, UR27, 0x15 ;  /* 0x0000001b19197291 */ /* 0x000fe2000f8ea8ff */
[C---:B------:R-:W-:Y:S01]  /*1dc0*/  VIADD R3, R0.reuse, 0x420 ;  /* 0x0000042000037836 */ /* 0x040fe20000000000 */
[----:B----4-:R-:W-:Y:S01]  /*1dd0*/  USHF.R.U32.HI UR4, URZ, UR10, UR4 ;  /* 0x0000000aff047299 */ /* 0x010fe20008011604 */
[C---:B------:R-:W-:Y:S01]  /*1de0*/  VIADD R4, R0.reuse, 0x430 ;  /* 0x0000043000047836 */ /* 0x040fe20000000000 */
[----:B------:R-:W4:Y:S01]  /*1df0*/  LDCU.U8 UR10, c[0x0][0x6d4] ;  /* 0x0000da80ff0a77ac */ /* 0x000f220008000000 */
[----:B------:R-:W-:Y:S01]  /*1e00*/  VIADD R2, R0, 0x410 ;  /* 0x0000041000027836 */ /* 0x000fe20000000000 */
[----:B------:R-:W-:Y:S01]  /*1e10*/  SHF.R.U32.HI R80, RZ, 0x3, R3 ;  /* 0x00000003ff507819 */ /* 0x000fe20000011603 */
[----:B------:R-:W-:Y:S01]  /*1e20*/  VIADD R5, R82, 0x8420 ;  /* 0x0000842052057836 */ /* 0x000fe20000000000 */
[----:B------:R-:W-:Y:S01]  /*1e30*/  UIADD3 UR4, UPT, UPT, UR5, UR4, URZ ;  /* 0x0000000405047290 */ /* 0x000fe2000fffe0ff */
[----:B------:R-:W-:Y:S01]  /*1e40*/  SHF.R.U32.HI R81, RZ, 0x3, R4 ;  /* 0x00000003ff517819 */ /* 0x000fe20000011604 */
[----:B------:R-:W-:Y:S01]  /*1e50*/  UMOV UR21, URZ ;  /* 0x000000ff00157c82 */ /* 0x000fe20008000000 */
[----:B------:R-:W-:Y:S01]  /*1e60*/  LOP3.LUT R80, R3, 0x30, R80, 0x78, !PT ;  /* 0x0000003003507812 */ /* 0x000fe200078e7850 */
[----:B-----5:R-:W-:Y:S01]  /*1e70*/  USHF.R.U32.HI UR4, URZ, UR8, UR4 ;  /* 0x00000008ff047299 */ /* 0x020fe20008011604 */
[----:B------:R-:W-:Y:S01]  /*1e80*/  VIADD R3, R0, 0x400 ;  /* 0x0000040000037836 */ /* 0x000fe20000000000 */
[----:B------:R-:W-:Y:S01]  /*1e90*/  SHF.R.U32.HI R79, RZ, 0x3, R2 ;  /* 0x00000003ff4f7819 */ /* 0x000fe20000011602 */
[----:B------:R-:W-:Y:S01]  /*1ea0*/  VIADD R0, R82, 0x8430 ;  /* 0x0000843052007836 */ /* 0x000fe20000000000 */
[----:B------:R-:W-:Y:S01]  /*1eb0*/  UIADD3 UR4, UPT, UPT, -UR4, URZ, URZ ;  /* 0x000000ff04047290 */ /* 0x000fe2000fffe1ff */
[----:B------:R-:W-:-:S02]  /*1ec0*/  SHF.R.U32.HI R76, RZ, 0x3, R5 ;  /* 0x00000003ff4c7819 */ /* 0x000fc40000011605 */
[----:B------:R-:W-:Y:S01]  /*1ed0*/  SHF.R.U32.HI R78, RZ, 0x3, R3 ;  /* 0x00000003ff4e7819 */ /* 0x000fe20000011603 */
[----:B------:R-:W-:Y:S01]  /*1ee0*/  UIMAD UR8, UR6, UR4, UR20 ;  /* 0x00000004060872a4 */ /* 0x000fe2000f8e0214 */
[----:B------:R-:W-:Y:S02]  /*1ef0*/  SHF.R.U32.HI R77, RZ, 0x3, R0 ;  /* 0x00000003ff4d7819 */ /* 0x000fe40000011600 */
[----:B------:R-:W-:Y:S01]  /*1f00*/  LOP3.LUT R78, R3, 0x30, R78, 0x78, !PT ;  /* 0x00000030034e7812 */ /* 0x000fe200078e784e */
[----:B-1----:R-:W-:Y:S01]  /*1f10*/  UIMAD.WIDE.U32 UR4, UR8, UR7, URZ ;  /* 0x00000007080472a5 */ /* 0x002fe2000f8e00ff */
[----:B------:R-:W-:Y:S01]  /*1f20*/  LOP3.LUT R77, R0, 0x70, R77, 0x78, !PT ;  /* 0x00000070004d7812 */ /* 0x000fe200078e784d */
[----:B------:R-:W1:Y:S01]  /*1f30*/  LDCU.64 UR6, c[0x0][0x6d8] ;  /* 0x0000db00ff0677ac */ /* 0x000e620008000a00 */
[----:B------:R-:W-:Y:S01]  /*1f40*/  VIADD R0, R82, 0x8410 ;  /* 0x0000841052007836 */ /* 0x000fe20000000000 */
[----:B------:R-:W-:Y:S01]  /*1f50*/  LOP3.LUT R81, R4, 0x30, R81, 0x78, !PT ;  /* 0x0000003004517812 */ /* 0x000fe200078e7851 */
[----:B------:R-:W-:Y:S01]  /*1f60*/  VIADD R82, R82, 0x8400 ;  /* 0x0000840052527836 */ /* 0x000fe20000000000 */
[----:B------:R-:W-:Y:S01]  /*1f70*/  UIADD3 UR4, UPT, UPT, UR8, -UR5, URZ ;  /* 0x8000000508047290 */ /* 0x000fe2000fffe0ff */
[----:B------:R-:W-:-:S02]  /*1f80*/  LOP3.LUT R79, R2, 0x30, R79, 0x78, !PT ;  /* 0x00000030024f7812 */ /* 0x000fc400078e784f */
[----:B------:R-:W-:Y:S01]  /*1f90*/  SHF.R.U32.HI R75, RZ, 0x3, R0 ;  /* 0x00000003ff4b7819 */ /* 0x000fe20000011600 */
[----:B----4-:R-:W-:Y:S01]  /*1fa0*/  USHF.R.U32.HI UR4, URZ, UR10, UR4 ;  /* 0x0000000aff047299 */ /* 0x010fe20008011604 */
[----:B------:R-:W4:Y:S01]  /*1fb0*/  S2UR UR10, SR_CgaCtaId ;  /* 0x00000000000a79c3 */ /* 0x000f220000008800 */
[----:B------:R-:W-:Y:S02]  /*1fc0*/  SHF.R.U32.HI R3, RZ, 0x3, R82 ;  /* 0x00000003ff037819 */ /* 0x000fe40000011652 */
[----:B------:R-:W-:Y:S01]  /*1fd0*/  UIADD3 UR4, UPT, UPT, UR5, UR4, URZ ;  /* 0x0000000405047290 */ /* 0x000fe2000fffe0ff */
[----:B------:R-:W-:Y:S01]  /*1fe0*/  LOP3.LUT R75, R0, 0x70, R75, 0x78, !PT ;  /* 0x00000070004b7812 */ /* 0x000fe200078e784b */
[----:B------:R-:W-:Y:S01]  /*1ff0*/  IMAD.MOV.U32 R0, RZ, RZ, RZ ;  /* 0x000000ffff007224 */ /* 0x000fe200078e00ff */
[----:B------:R-:W-:Y:S01]  /*2000*/  LOP3.LUT R76, R5, 0x70, R76, 0x78, !PT ;  /* 0x00000070054c7812 */ /* 0x000fe200078e784c */
[----:B------:R-:W-:Y:S01]  /*2010*/  USHF.R.U32.HI UR14, URZ, UR77, UR4 ;  /* 0x0000004dff0e7299 */ /* 0x000fe20008011604 */
[----:B------:R-:W-:-:S03]  /*2020*/  LOP3.LUT R74, R82, 0x70, R3, 0x78, !PT ;  /* 0x00000070524a7812 */ /* 0x000fc600078e7803 */
[----:B-1----:R-:W-:-:S03]  /*2030*/  UIMAD.WIDE.U32 UR4, UR14, UR7, URZ ;  /* 0x000000070e0472a5 */ /* 0x002fc6000f8e00ff */
[----:B------:R-:W-:Y:S01]  /*2040*/  UMOV UR7, 0x400 ;  /* 0x0000040000077882 */ /* 0x000fe20000000000 */
[----:B------:R-:W-:Y:S02]  /*2050*/  UIADD3 UR4, UPT, UPT, UR14, -UR5, URZ ;  /* 0x800000050e047290 */ /* 0x000fe4000fffe0ff */
[----:B--2---:R-:W-:Y:S02]  /*2060*/  ULEA UR22, UR22, UR7, 0x18 ;  /* 0x0000000716167291 */ /* 0x004fe4000f8ec0ff */
[----:B------:R-:W-:Y:S02]  /*2070*/  USHF.R.U32.HI UR4, URZ, UR76, UR4 ;  /* 0x0000004cff047299 */ /* 0x000fe40008011604 */
[----:B------:R-:W-:Y:S02]  /*2080*/  UIADD3 UR24, UPT, UPT, UR22, 0x8400, URZ ;  /* 0x0000840016187890 */ /* 0x000fe4000fffe0ff */
[----:B------:R-:W-:Y:S02]  /*2090*/  UIADD3 UR4, UPT, UPT, UR5, UR4, URZ ;  /* 0x0000000405047290 */ /* 0x000fe4000fffe0ff */
[----:B----4-:R-:W-:-:S02]  /*20a0*/  ULEA UR26, UR10, UR26, 0x18 ;  /* 0x0000001a0a1a7291 */ /* 0x010fc4000f8ec0ff */
[----:B------:R-:W-:-:S04]  /*20b0*/  USHF.R.U32.HI UR4, URZ, UR75, UR4 ;  /* 0x0000004bff047299 */ /* 0x000fc80008011604 */
[----:B------:R-:W-:-:S04]  /*20c0*/  UIADD3 UR4, UPT, UPT, -UR4, URZ, URZ ;  /* 0x000000ff04047290 */ /* 0x000fc8000fffe1ff */
[----:B------:R-:W-:Y:S01]  /*20d0*/  UIMAD UR4, UR6, UR4, UR14 ;  /* 0x00000004060472a4 */ /* 0x000fe2000f8e020e */
[----:B------:R-:W1:Y:S01]  /*20e0*/  LDCU UR6, c[0x0][0x374] ;  /* 0x00006e80ff0677ac */ /* 0x000e620008000800 */
[----:B------:R-:W1:Y:S01]  /*20f0*/  LDCU UR5, c[0x0][0x370] ;  /* 0x00006e00ff0577ac */ /* 0x000e620008000800 */
[----:B------:R-:W2:Y:S01]  /*2100*/  LDCU UR23, c[0x0][0x378] ;  /* 0x00006f00ff1777ac */ /* 0x000ea20008000800 */
[----:B------:R-:W-:-:S04]  /*2110*/  UIADD3 UR14, UPT, UPT, -UR14, URZ, URZ ;  /* 0x000000ff0e0e7290 */ /* 0x000fc8000fffe1ff */
[----:B---3--:R-:W-:Y:S02]  /*2120*/  UIMAD UR14, UR11, UR14, UR8 ;  /* 0x0000000e0b0e72a4 */ /* 0x008fe4000f8e0208 */
[----:B-1----:R-:W-:-:S04]  /*2130*/  UIMAD UR5, UR6, UR5, URZ ;  /* 0x00000005060572a4 */ /* 0x002fc8000f8e02ff */
[----:B--2---:R-:W-:-:S12]  /*2140*/  UIMAD UR23, UR5, UR23, URZ ;  /* 0x00000017051772a4 */ /* 0x004fd8000f8e02ff */
.L_x_27:
[----:B------:R-:W-:Y:S01]  /*2150*/  SHF.L.U32 R4, R0, 0x1f, RZ ;  /* 0x0000001f00047819 */ /* 0x000fe200000006ff */
[----:B------:R-:W1:Y:S01]  /*2160*/  S2UR UR15, SR_CgaCtaId ;  /* 0x00000000000f79c3 */ /* 0x000e620000008800 */
[----:B------:R-:W-:Y:S02]  /*2170*/  UIADD3 UR18, UP1, UPT, UR28, 0x2c0, URZ ;  /* 0x000002c01c127890 */ /* 0x000fe4000ff3e0ff */
[----:B------:R-:W-:Y:S01]  /*2180*/  UIADD3 UR16, UP0, UPT, UR28, 0x240, URZ ;  /* 0x000002401c107890 */ /* 0x000fe2000ff1e0ff */
[----:B------:R-:W-:Y:S01]  /*2190*/  UMOV UR7, 0x400 ;  /* 0x0000040000077882 */ /* 0x000fe20000000000 */
[----:B------:R-:W-:Y:S01]  /*21a0*/  USHF.L.U32 UR6, UR21, 0x3, URZ ;  /* 0x0000000315067899 */ /* 0x000fe200080006ff */
[----:B------:R-:W2:Y:S01]  /*21b0*/  SYNCS.PHASECHK.TRANS64.TRYWAIT P0, [UR22+0x20], R4 ;  /* 0x00002004ff0075a7 */ /* 0x000ea20008001116 */
[----:B------:R-:W3:Y:S01]  /*21c0*/  LDCU UR5, c[0x0][0x6e4] ;  /* 0x0000dc80ff0577ac */ /* 0x000ee20008000800 */
[----:B------:R-:W-:Y:S02]  /*21d0*/  USHF.L.U32 UR14, UR14, 0x7, URZ ;  /* 0x000000070e0e7899 */ /* 0x000fe400080006ff */
[----:B------:R-:W-:-:S02]  /*21e0*/  USHF.L.U32 UR9, UR4, 0x7, URZ ;  /* 0x0000000704097899 */ /* 0x000fc400080006ff */
[----:B------:R-:W-:Y:S02]  /*21f0*/  USHF.L.U32 UR13, UR4, 0x8, URZ ;  /* 0x00000008040d7899 */ /* 0x000fe400080006ff */
[----:B------:R-:W-:Y:S02]  /*2200*/  UIADD3.X UR19, UPT, UPT, URZ, UR29, URZ, UP1, !UPT ;  /* 0x0000001dff137290 */ /* 0x000fe40008ffe4ff */
[----:B------:R-:W-:Y:S02]  /*2210*/  UIADD3.X UR17, UPT, UPT, URZ, UR29, URZ, UP0, !UPT ;  /* 0x0000001dff117290 */ /* 0x000fe400087fe4ff */
[----:B-1----:R-:W-:Y:S01]  /*2220*/  ULEA UR15, UR15, UR7, 0x18 ;  /* 0x000000070f0f7291 */ /* 0x002fe2000f8ec0ff */
[----:B--23--:R-:W-:Y:S11]  /*2230*/  @!P0 BRA `(.L_x_23) ;  /* 0x0000001c001c8947 */ /* 0x00cff60003800000 */
.L_x_41:
[----:B------:R-:W-:Y:S01]  /*2240*/  UMOV UR11, URZ ;  /* 0x000000ff000b7c82 */ /* 0x000fe20008000000 */
[----:B------:R-:W-:Y:S01]  /*2250*/  UMOV UR7, UR25 ;  /* 0x0000001900077c82 */ /* 0x000fe20008000000 */
[----:B------:R-:W-:-:S05]  /*2260*/  UMOV UR12, UR24 ;  /* 0x00000018000c7c82 */ /* 0x000fca0008000000 */
.L_x_26:
[----:B------:R-:W2:Y:S01]  /*2270*/  LDTM.x32 R36, tmem[UR7] ;  /* 0x00000007002479ee */ /* 0x000ea200082c0000 */
[----:B-1----:R-:W1:Y:S01]  /*2280*/  LDTM.x32 R4, tmem[UR7+0x20] ;  /* 0x00002007000479ee */ /* 0x002e6200082c0000 */
[----:B------:R-:W-:-:S04]  /*2290*/  USHF.R.S32.HI UR4, URZ, 0x1f, UR6 ;  /* 0x0000001fff047899 */ /* 0x000fc80008011406 */
[----:B------:R-:W-:-:S04]  /*22a0*/  ULEA.HI UR4, UR4, UR6, URZ, 0x2 ;  /* 0x0000000604047291 */ /* 0x000fc8000f8f10ff */
[----:B------:R-:W-:-:S04]  /*22b0*/  ULOP3.LUT UR4, UR4, 0xfffffffc, URZ, 0xc0, !UPT ;  /* 0xfffffffc04047892 */ /* 0x000fc8000f8ec0ff */
[----:B------:R-:W-:-:S06]  /*22c0*/  UIADD3 UR4, UPT, UPT, -UR4, UR6, URZ ;  /* 0x0000000604047290 */ /* 0x000fcc000fffe1ff */
[----:B------:R-:W-:Y:S01]  /*22d0*/  MOV R83, UR4 ;  /* 0x0000000400537c02 */ /* 0x000fe20008000f00 */
[----:B--2---:R-:W-:Y:S01]  /*22e0*/  FMUL R69, R37, UR5 ;  /* 0x0000000525457c20 */ /* 0x004fe20008400000 */
[----:B-1----:R-:W-:Y:S01]  /*22f0*/  FMUL R73, R7, UR5 ;  /* 0x0000000507497c20 */ /* 0x002fe20008400000 */
[----:B------:R-:W-:Y:S01]  /*2300*/  FMUL R72, R6, UR5 ;  /* 0x0000000506487c20 */ /* 0x000fe20008400000 */
[----:B------:R-:W-:Y:S01]  /*2310*/  FMUL R3, R5, UR5 ;  /* 0x0000000505037c20 */ /* 0x000fe20008400000 */
[----:B------:R-:W-:Y:S01]  /*2320*/  FMUL R2, R4, UR5 ;  /* 0x0000000504027c20 */ /* 0x000fe20008400000 */
[----:B------:R-:W-:Y:S01]  /*2330*/  FMUL R68, R36, UR5 ;  /* 0x0000000524447c20 */ /* 0x000fe20008400000 */
[----:B------:R-:W-:Y:S01]  /*2340*/  FMUL2 R84, R72.F32x2.HI_LO, -1.4426950216293334961 ;  /* 0xbfb8aa3b4854784a */ /* 0x000fe20001000000 */
[----:B------:R-:W-:Y:S01]  /*2350*/  LEA R86, R83, R74, 0xe ;  /* 0x0000004a53567211 */ /* 0x000fe200078e70ff */
[----:B------:R-:W-:Y:S01]  /*2360*/  FMUL R71, R39, UR5 ;  /* 0x0000000527477c20 */ /* 0x000fe20008400000 */
[----:B------:R-:W-:Y:S01]  /*2370*/  FMUL R70, R38, UR5 ;  /* 0x0000000526467c20 */ /* 0x000fe20008400000 */
[----:B------:R-:W1:Y:S01]  /*2380*/  MUFU.EX2 R94, R84 ;  /* 0x00000054005e7308 */ /* 0x000e620000000800 */
[----:B------:R-:W-:Y:S01]  /*2390*/  FMUL R41, R41, UR5 ;  /* 0x0000000529297c20 */ /* 0x000fe20008400000 */
[----:B------:R-:W-:Y:S01]  /*23a0*/  FMUL R40, R40, UR5 ;  /* 0x0000000528287c20 */ /* 0x000fe20008400000 */
[----:B------:R-:W-:Y:S01]  /*23b0*/  FMUL R43, R43, UR5 ;  /* 0x000000052b2b7c20 */ /* 0x000fe20008400000 */
[----:B------:R-:W-:Y:S01]  /*23c0*/  FMUL R42, R42, UR5 ;  /* 0x000000052a2a7c20 */ /* 0x000fe20008400000 */
[----:B------:R-:W-:Y:S01]  /*23d0*/  FMUL2 R4, R2.F32x2.HI_LO, -1.4426950216293334961 ;  /* 0xbfb8aa3b0204784a */ /* 0x000fe20001000000 */
[----:B------:R-:W-:Y:S01]  /*23e0*/  F2FP.BF16.F32.PACK_AB R37, R71, R70 ;  /* 0x000000464725723e */ /* 0x000fe200000010ff */
[----:B------:R-:W-:Y:S01]  /*23f0*/  FMUL R45, R45, UR5 ;  /* 0x000000052d2d7c20 */ /* 0x000fe20008400000 */
[----:B------:R-:W2:Y:S01]  /*2400*/  MUFU.EX2 R97, R85 ;  /* 0x0000005500617308 */ /* 0x000ea20000000800 */
[----:B------:R-:W-:Y:S01]  /*2410*/  FMUL R44, R44, UR5 ;  /* 0x000000052c2c7c20 */ /* 0x000fe20008400000 */
[----:B------:R-:W-:Y:S01]  /*2420*/  FMUL R47, R47, UR5 ;  /* 0x000000052f2f7c20 */ /* 0x000fe20008400000 */
[----:B------:R-:W-:Y:S01]  /*2430*/  FMUL R49, R49, UR5 ;  /* 0x0000000531317c20 */ /* 0x000fe20008400000 */
[----:B------:R-:W-:Y:S01]  /*2440*/  FMUL R51, R51, UR5 ;  /* 0x0000000533337c20 */ /* 0x000fe20008400000 */
[----:B------:R-:W-:Y:S01]  /*2450*/  FMUL R50, R50, UR5 ;  /* 0x0000000532327c20 */ /* 0x000fe20008400000 */
[----:B------:R-:W-:Y:S01]  /*2460*/  FMUL R48, R48, UR5 ;  /* 0x0000000530307c20 */ /* 0x000fe20008400000 */
[----:B------:R-:W-:Y:S01]  /*2470*/  FMUL R46, R46, UR5 ;  /* 0x000000052e2e7c20 */ /* 0x000fe20008400000 */
[----:B------:R3:W-:Y:S01]  /*2480*/  MUFU.EX2 R91, R4 ;  /* 0x00000004005b7308 */ /* 0x0007e20000000800 */
[----:B------:R-:W-:Y:S01]  /*2490*/  F2FP.BF16.F32.PACK_AB R39, R43, R42 ;  /* 0x0000002a2b27723e */ /* 0x000fe200000010ff */
[----:B------:R-:W-:Y:S01]  /*24a0*/  FMUL R11, R11, UR5 ;  /* 0x000000050b0b7c20 */ /* 0x000fe20008400000 */
[----:B------:R-:W-:Y:S01]  /*24b0*/  F2FP.BF16.F32.PACK_AB R38, R41, R40 ;  /* 0x000000282926723e */ /* 0x000fe200000010ff */
[----:B------:R-:W-:Y:S01]  /*24c0*/  FMUL R10, R10, UR5 ;  /* 0x000000050a0a7c20 */ /* 0x000fe20008400000 */
[----:B------:R-:W-:Y:S01]  /*24d0*/  F2FP.BF16.F32.PACK_AB R36, R69, R68 ;  /* 0x000000444524723e */ /* 0x000fe200000010ff */
[----:B------:R-:W-:Y:S01]  /*24e0*/  FMUL R53, R53, UR5 ;  /* 0x0000000535357c20 */ /* 0x000fe20008400000 */
[----:B------:R-:W-:Y:S01]  /*24f0*/  F2FP.BF16.F32.PACK_AB R7, R51, R50 ;  /* 0x000000323307723e */ /* 0x000fe200000010ff */
[----:B------:R4:W5:Y:S01]  /*2500*/  MUFU.EX2 R90, R5 ;  /* 0x00000005005a7308 */ /* 0x0009620000000800 */
[----:B------:R-:W-:Y:S01]  /*2510*/  F2FP.BF16.F32.PACK_AB R6, R49, R48 ;  /* 0x000000303106723e */ /* 0x000fe200000010ff */
[----:B------:R-:W-:Y:S01]  /*2520*/  FMUL R52, R52, UR5 ;  /* 0x0000000534347c20 */ /* 0x000fe20008400000 */
[----:B------:R-:W-:Y:S01]  /*2530*/  LEA R87, R83, R75, 0xe ;  /* 0x0000004b53577211 */ /* 0x000fe200078e70ff */
[----:B------:R-:W-:Y:S01]  /*2540*/  FMUL R55, R55, UR5 ;  /* 0x0000000537377c20 */ /* 0x000fe20008400000 */
[----:B------:R-:W-:Y:S01]  /*2550*/  FMUL R54, R54, UR5 ;  /* 0x0000000536367c20 */ /* 0x000fe20008400000 */
[----:B------:R-:W-:Y:S01]  /*2560*/  FMUL R57, R57, UR5 ;  /* 0x0000000539397c20 */ /* 0x000fe20008400000 */
[----:B------:R-:W-:Y:S01]  /*2570*/  FMUL R56, R56, UR5 ;  /* 0x0000000538387c20 */ /* 0x000fe20008400000 */
[----:B------:R-:W-:Y:S01]  /*2580*/  FMUL R59, R59, UR5 ;  /* 0x000000053b3b7c20 */ /* 0x000fe20008400000 */
[----:B---3--:R-:W-:Y:S01]  /*2590*/  F2FP.BF16.F32.PACK_AB R4, R45, R44 ;  /* 0x0000002c2d04723e */ /* 0x008fe200000010ff */
[----:B------:R-:W-:Y:S01]  /*25a0*/  FMUL R58, R58, UR5 ;  /* 0x000000053a3a7c20 */ /* 0x000fe20008400000 */
[----:B------:R3:W-:Y:S01]  /*25b0*/  STS.128 [R86], R36 ;  /* 0x0000002456007388 */ /* 0x0007e20000000c00 */
[----:B------:R-:W-:Y:S01]  /*25c0*/  FMUL2 R88, R10.F32x2.HI_LO, -1.4426950216293334961 ;  /* 0xbfb8aa3b0a58784a */ /* 0x000fe20001000000 */
[----:B------:R-:W-:Y:S01]  /*25d0*/  LEA R92, R83, R77, 0xe ;  /* 0x0000004d535c7211 */ /* 0x000fe200078e70ff */
[----:B------:R-:W-:Y:S01]  /*25e0*/  FMUL R61, R61, UR5 ;  /* 0x000000053d3d7c20 */ /* 0x000fe20008400000 */
[----:B------:R-:W-:Y:S01]  /*25f0*/  FMUL R63, R63, UR5 ;  /* 0x000000053f3f7c20 */ /* 0x000fe20008400000 */
[----:B------:R-:W-:Y:S01]  /*2600*/  FMUL R62, R62, UR5 ;  /* 0x000000053e3e7c20 */ /* 0x000fe20008400000 */
[----:B----4-:R-:W-:Y:S01]  /*2610*/  F2FP.BF16.F32.PACK_AB R5, R47, R46 ;  /* 0x0000002e2f05723e */ /* 0x010fe200000010ff */
[----:B------:R-:W-:Y:S01]  /*2620*/  FMUL R65, R65, UR5 ;  /* 0x0000000541417c20 */ /* 0x000fe20008400000 */
[----:B------:R-:W-:Y:S01]  /*2630*/  FMUL R67, R67, UR5 ;  /* 0x0000000543437c20 */ /* 0x000fe20008400000 */
[----:B------:R-:W-:Y:S01]  /*2640*/  FMUL R9, R9, UR5 ;  /* 0x0000000509097c20 */ /* 0x000fe20008400000 */
[----:B------:R-:W-:Y:S01]  /*2650*/  FMUL R8, R8, UR5 ;  /* 0x0000000508087c20 */ /* 0x000fe20008400000 */
[----:B------:R4:W-:Y:S01]  /*2660*/  STS.128 [R87], R4 ;  /* 0x0000000457007388 */ /* 0x0009e20000000c00 */
[----:B------:R-:W-:Y:S01]  /*2670*/  FMUL R66, R66, UR5 ;  /* 0x0000000542427c20 */ /* 0x000fe20008400000 */
[----:B------:R-:W-:Y:S01]  /*2680*/  FMUL R64, R64, UR5 ;  /* 0x0000000540407c20 */ /* 0x000fe20008400000 */
[----:B------:R-:W-:Y:S01]  /*2690*/  FMUL R60, R60, UR5 ;  /* 0x000000053c3c7c20 */ /* 0x000fe20008400000 */
[----:B------:R-:W3:Y:S01]  /*26a0*/  MUFU.EX2 R99, R88 ;  /* 0x0000005800637308 */ /* 0x000ee20000000800 */
[----:B-1----:R-:W-:Y:S01]  /*26b0*/  FADD R94, R94, 1 ;  /* 0x3f8000005e5e7421 */ /* 0x002fe20000000000 */
[----:B--2---:R-:W-:Y:S01]  /*26c0*/  FADD R97, R97, 1 ;  /* 0x3f80000061617421 */ /* 0x004fe20000000000 */
[----:B------:R-:W-:-:S02]  /*26d0*/  FMUL2 R84, R8.F32x2.HI_LO, -1.4426950216293334961 ;  /* 0xbfb8aa3b0854784a */ /* 0x000fc40001000000 */
[----:B------:R-:W-:Y:S01]  /*26e0*/  FMUL R19, R19, UR5 ;  /* 0x0000000513137c20 */ /* 0x000fe20008400000 */
[----:B------:R-:W-:Y:S01]  /*26f0*/  FMUL R18, R18, UR5 ;  /* 0x0000000512127c20 */ /* 0x000fe20008400000 */
[----:B-----5:R-:W-:Y:S01]  /*2700*/  FADD R90, R90, 1 ;  /* 0x3f8000005a5a7421 */ /* 0x020fe20000000000 */
[----:B------:R-:W1:Y:S01]  /*2710*/  MUFU.EX2 R98, R89 ;  /* 0x0000005900627308 */ /* 0x000e620000000800 */
[----:B------:R-:W-:Y:S01]  /*2720*/  FMUL R23, R23, UR5 ;  /* 0x0000000517177c20 */ /* 0x000fe20008400000 */
[----:B------:R-:W-:Y:S01]  /*2730*/  FMUL R22, R22, UR5 ;  /* 0x0000000516167c20 */ /* 0x000fe20008400000 */
[----:B------:R-:W-:Y:S01]  /*2740*/  FMUL R21, R21, UR5 ;  /* 0x0000000515157c20 */ /* 0x000fe20008400000 */
[----:B------:R-:W-:Y:S01]  /*2750*/  FMUL R20, R20, UR5 ;  /* 0x0000000514147c20 */ /* 0x000fe20008400000 */
[----:B------:R-:W-:Y:S01]  /*2760*/  FMUL R29, R29, UR5 ;  /* 0x000000051d1d7c20 */ /* 0x000fe20008400000 */
[----:B------:R-:W-:Y:S01]  /*2770*/  FMUL R28, R28, UR5 ;  /* 0x000000051c1c7c20 */ /* 0x000fe20008400000 */
[----:B------:R-:W-:Y:S01]  /*2780*/  FMUL R31, R31, UR5 ;  /* 0x000000051f1f7c20 */ /* 0x000fe20008400000 */
[----:B---3--:R-:W-:Y:S01]  /*2790*/  LEA R86, R83, R76, 0xe ;  /* 0x0000004c53567211 */ /* 0x008fe200078e70ff */
[----:B------:R-:W-:Y:S01]  /*27a0*/  MUFU.EX2 R84, R84 ;  /* 0x0000005400547308 */ /* 0x000fe20000000800 */
[----:B------:R-:W-:Y:S01]  /*27b0*/  F2FP.BF16.F32.PACK_AB R39, R67, R66 ;  /* 0x000000424327723e */ /* 0x000fe200000010ff */
[----:B------:R-:W-:Y:S01]  /*27c0*/  FADD R99, R99, 1 ;  /* 0x3f80000063637421 */ /* 0x000fe20000000000 */
[----:B------:R-:W-:Y:S01]  /*27d0*/  F2FP.BF16.F32.PACK_AB R38, R65, R64 ;  /* 0x000000404126723e */ /* 0x000fe200000010ff */
[----:B------:R-:W-:Y:S01]  /*27e0*/  FMUL R30, R30, UR5 ;  /* 0x000000051e1e7c20 */ /* 0x000fe20008400000 */
[----:B------:R-:W-:Y:S01]  /*27f0*/  F2FP.BF16.F32.PACK_AB R37, R63, R62 ;  /* 0x0000003e3f25723e */ /* 0x000fe200000010ff */
[----:B------:R-:W-:Y:S01]  /*2800*/  FMUL R33, R33, UR5 ;  /* 0x0000000521217c20 */ /* 0x000fe20008400000 */
[----:B------:R-:W-:Y:S01]  /*2810*/  F2FP.BF16.F32.PACK_AB R36, R61, R60 ;  /* 0x0000003c3d24723e */ /* 0x000fe200000010ff */
[----:B------:R-:W-:Y:S01]  /*2820*/  MUFU.EX2 R85, R85 ;  /* 0x0000005500557308 */ /* 0x000fe20000000800 */
[----:B-1----:R-:W-:Y:S01]  /*2830*/  FADD R98, R98, 1 ;  /* 0x3f80000062627421 */ /* 0x002fe20000000000 */
[----:B----4-:R-:W-:Y:S01]  /*2840*/  F2FP.BF16.F32.PACK_AB R7, R59, R58 ;  /* 0x0000003a3b07723e */ /* 0x010fe200000010ff */
[----:B------:R-:W-:Y:S01]  /*2850*/  FMUL R32, R32, UR5 ;  /* 0x0000000520207c20 */ /* 0x000fe20008400000 */
[----:B------:R-:W-:Y:S01]  /*2860*/  F2FP.BF16.F32.PACK_AB R6, R57, R56 ;  /* 0x000000383906723e */ /* 0x000fe200000010ff */
[----:B------:R-:W-:Y:S01]  /*2870*/  FMUL R35, R35, UR5 ;  /* 0x0000000523237c20 */ /* 0x000fe20008400000 */
[----:B------:R-:W-:Y:S01]  /*2880*/  F2FP.BF16.F32.PACK_AB R5, R55, R54 ;  /* 0x000000363705723e */ /* 0x000fe200000010ff */
[----:B------:R-:W-:Y:S01]  /*2890*/  FMUL R34, R34, UR5 ;  /* 0x0000000522227c20 */ /* 0x000fe20008400000 */
[----:B------:R-:W-:-:S05]  /*28a0*/  F2FP.BF16.F32.PACK_AB R4, R53, R52 ;  /* 0x000000343504723e */ /* 0x000fca00000010ff */
[----:B------:R1:W-:Y:S04]  /*28b0*/  STS.128 [R86], R4 ;  /* 0x0000000456007388 */ /* 0x0003e80000000c00 */
[----:B------:R2:W-:Y:S01]  /*28c0*/  STS.128 [R92], R36 ;  /* 0x000000245c007388 */ /* 0x0005e20000000c00 */
[----:B-1----:R-:W-:Y:S01]  /*28d0*/  FMUL R5, R13, UR5 ;  /* 0x000000050d057c20 */ /* 0x002fe20008400000 */
[----:B------:R-:W-:Y:S01]  /*28e0*/  FMUL R4, R12, UR5 ;  /* 0x000000050c047c20 */ /* 0x000fe20008400000 */
[----:B------:R-:W-:Y:S01]  /*28f0*/  FMUL R13, R17, UR5 ;  /* 0x00000005110d7c20 */ /* 0x000fe20008400000 */
[----:B------:R-:W-:Y:S01]  /*2900*/  FMUL R12, R16, UR5 ;  /* 0x00000005100c7c20 */ /* 0x000fe20008400000 */
[----:B------:R-:W-:Y:S01]  /*2910*/  FMUL R7, R15, UR5 ;  /* 0x000000050f077c20 */ /* 0x000fe20008400000 */
[----:B------:R-:W-:Y:S01]  /*2920*/  FMUL R6, R14, UR5 ;  /* 0x000000050e067c20 */ /* 0x000fe20008400000 */
[----:B------:R-:W-:Y:S01]  /*2930*/  MUFU.RCP R16, R94 ;  /* 0x0000005e00107308 */ /* 0x000fe20000001000 */
[----:B------:R-:W-:-:S02]  /*2940*/  FMUL2 R86, R4.F32x2.HI_LO, -1.4426950216293334961 ;  /* 0xbfb8aa3b0456784a */ /* 0x000fc40001000000 */
[----:B--2---:R-:W-:Y:S02]  /*2950*/  FMUL2 R38, R6.F32x2.HI_LO, -1.4426950216293334961 ;  /* 0xbfb8aa3b0626784a */ /* 0x004fe40001000000 */
[----:B------:R-:W-:Y:S02]  /*2960*/  FMUL2 R36, R12.F32x2.HI_LO, -1.4426950216293334961 ;  /* 0xbfb8aa3b0c24784a */ /* 0x000fe40001000000 */
[----:B------:R-:W-:Y:S01]  /*2970*/  FADD R14, R91, 1 ;  /* 0x3f8000005b0e7421 */ /* 0x000fe20000000000 */
[----:B------:R-:W1:Y:S08]  /*2980*/  MUFU.RCP R17, R97 ;  /* 0x0000006100117308 */ /* 0x000e700000001000 */
[----:B------:R-:W-:Y:S08]  /*2990*/  MUFU.EX2 R93, R38 ;  /* 0x00000026005d7308 */ /* 0x000ff00000000800 */
[----:B------:R2:W-:Y:S01]  /*29a0*/  MUFU.EX2 R92, R39 ;  /* 0x00000027005c7308 */ /* 0x0005e20000000800 */
[----:B-1----:R-:W-:-:S04]  /*29b0*/  FMUL2 R16, R16.F32x2.HI_LO, R72.F32x2.HI_LO ;  /* 0x000000481010724a */ /* 0x002fc80000000000 */
[----:B------:R-:W-:Y:S02]  /*29c0*/  FMUL2 R16, R16.F32x2.HI_LO, R70.F32x2.HI_LO ;  /* 0x000000461010724a */ /* 0x000fe40000000000 */
[----:B------:R-:W-:Y:S01]  /*29d0*/  FADD R70, R85, 1 ;  /* 0x3f80000055467421 */ /* 0x000fe20000000000 */
[----:B------:R-:W-:Y:S08]  /*29e0*/  MUFU.EX2 R95, R87 ;  /* 0x00000057005f7308 */ /* 0x000ff00000000800 */
[----:B------:R1:W-:Y:S01]  /*29f0*/  MUFU.EX2 R87, R36 ;  /* 0x0000002400577308 */ /* 0x0003e20000000800 */
[----:B--2---:R-:W-:-:S07]  /*2a00*/  FMUL2 R38, R18.F32x2.HI_LO, -1.4426950216293334961 ;  /* 0xbfb8aa3b1226784a */ /* 0x004fce0001000000 */
[----:B------:R-:W2:Y:S08]  /*2a10*/  MUFU.EX2 R88, R38 ;  /* 0x0000002600587308 */ /* 0x000eb00000000800 */
[----:B------:R-:W3:Y:S01]  /*2a20*/  MUFU.EX2 R94, R39 ;  /* 0x00000027005e7308 */ /* 0x000ee20000000800 */
[----:B-1----:R-:W-:-:S07]  /*2a30*/  FADD R36, R84, 1 ;  /* 0x3f80000054247421 */ /* 0x002fce0000000000 */
[----:B------:R-:W-:Y:S01]  /*2a40*/  MUFU.RCP R38, R99 ;  /* 0x0000006300267308 */ /* 0x000fe20000001000 */
[----:B--2---:R-:W-:-:S07]  /*2a50*/  FADD R88, R88, 1 ;  /* 0x3f80000058587421 */ /* 0x004fce0000000000 */
[----:B------:R-:W1:Y:S01]  /*2a60*/  MUFU.RCP R39, R98 ;  /* 0x0000006200277308 */ /* 0x000e620000001000 */
[----:B---3--:R-:W-:-:S07]  /*2a70*/  FADD R94, R94, 1 ;  /* 0x3f8000005e5e7421 */ /* 0x008fce0000000000 */
[----:B------:R-:W2:Y:S08]  /*2a80*/  MUFU.EX2 R96, R86 ;  /* 0x0000005600607308 */ /* 0x000eb00000000800 */
[----:B------:R-:W3:Y:S01]  /*2a90*/  MUFU.EX2 R89, R37 ;  /* 0x0000002500597308 */ /* 0x000ee20000000800 */
[----:B-1----:R-:W-:Y:S01]  /*2aa0*/  FMUL2 R38, R38.F32x2.HI_LO, R10.F32x2.HI_LO ;  /* 0x0000000a2626724a */ /* 0x002fe20000000000 */
[----:B------:R-:W-:-:S02]  /*2ab0*/  F2FP.BF16.F32.PACK_AB R11, R11, R10 ;  /* 0x0000000a0b0b723e */ /* 0x000fc400000010ff */
[----:B------:R-:W-:Y:S01]  /*2ac0*/  F2FP.BF16.F32.PACK_AB R10, R9, R8 ;  /* 0x00000008090a723e */ /* 0x000fe200000010ff */
[----:B------:R-:W-:-:S03]  /*2ad0*/  FMUL2 R38, R38.F32x2.HI_LO, R42.F32x2.HI_LO ;  /* 0x0000002a2626724a */ /* 0x000fc60000000000 */
[----:B------:R-:W-:Y:S01]  /*2ae0*/  MUFU.RCP R36, R36 ;  /* 0x0000002400247308 */ /* 0x000fe20000001000 */
[----:B--2---:R-:W-:Y:S01]  /*2af0*/  FADD R42, R96, 1 ;  /* 0x3f800000602a7421 */ /* 0x004fe20000000000 */
[----:B------:R-:W-:Y:S01]  /*2b00*/  FADD R96, R95, 1 ;  /* 0x3f8000005f607421 */ /* 0x000fe20000000000 */
[----:B------:R-:W-:Y:S01]  /*2b10*/  FADD R95, R93, 1 ;  /* 0x3f8000005d5f7421 */ /* 0x000fe20000000000 */
[----:B------:R-:W-:-:S04]  /*2b20*/  FADD R93, R92, 1 ;  /* 0x3f8000005c5d7421 */ /* 0x000fc80000000000 */
[----:B------:R-:W1:Y:S01]  /*2b30*/  MUFU.RCP R37, R70 ;  /* 0x0000004600257308 */ /* 0x000e620000001000 */
[----:B---3--:R-:W-:-:S07]  /*2b40*/  FADD R89, R89, 1 ;  /* 0x3f80000059597421 */ /* 0x008fce0000000000 */
[----:B------:R-:W-:Y:S08]  /*2b50*/  MUFU.RCP R42, R42 ;  /* 0x0000002a002a7308 */ /* 0x000ff00000001000 */
[----:B------:R-:W2:Y:S01]  /*2b60*/  MUFU.RCP R43, R96 ;  /* 0x00000060002b7308 */ /* 0x000ea20000001000 */
[----:B-1----:R-:W-:Y:S02]  /*2b70*/  FMUL2 R36, R36.F32x2.HI_LO, R8.F32x2.HI_LO ;  /* 0x000000082424724a */ /* 0x002fe40000000000 */
[----:B------:R-:W-:-:S02]  /*2b80*/  FMUL2 R70, R22.F32x2.HI_LO, -1.4426950216293334961 ;  /* 0xbfb8aa3b1646784a */ /* 0x000fc40001000000 */
[----:B------:R-:W-:Y:S02]  /*2b90*/  FMUL2 R36, R36.F32x2.HI_LO, R40.F32x2.HI_LO ;  /* 0x000000282424724a */ /* 0x000fe40000000000 */
[----:B------:R-:W-:Y:S01]  /*2ba0*/  FMUL R41, R25, UR5 ;  /* 0x0000000519297c20 */ /* 0x000fe20008400000 */
[----:B------:R-:W-:Y:S01]  /*2bb0*/  MUFU.RCP R14, R14 ;  /* 0x0000000e000e7308 */ /* 0x000fe20000001000 */
[----:B------:R-:W-:Y:S01]  /*2bc0*/  FMUL R40, R24, UR5 ;  /* 0x0000000518287c20 */ /* 0x000fe20008400000 */
[----:B------:R-:W-:-:S06]  /*2bd0*/  FMUL2 R8, R34.F32x2.HI_LO, -1.4426950216293334961 ;  /* 0xbfb8aa3b2208784a */ /* 0x000fcc0001000000 */
[----:B------:R-:W1:Y:S01]  /*2be0*/  MUFU.RCP R15, R90 ;  /* 0x0000005a000f7308 */ /* 0x000e620000001000 */
[----:B--2---:R-:W-:-:S04]  /*2bf0*/  FMUL2 R42, R42.F32x2.HI_LO, R4.F32x2.HI_LO ;  /* 0x000000042a2a724a */ /* 0x004fc80000000000 */
[----:B------:R-:W-:Y:S02]  /*2c00*/  FMUL2 R42, R42.F32x2.HI_LO, R44.F32x2.HI_LO ;  /* 0x0000002c2a2a724a */ /* 0x000fe40000000000 */
[----:B------:R-:W-:Y:S01]  /*2c10*/  FMUL R44, R26, UR5 ;  /* 0x000000051a2c7c20 */ /* 0x000fe20008400000 */
[----:B------:R-:W-:Y:S01]  /*2c20*/  MUFU.RCP R24, R95 ;  /* 0x0000005f00187308 */ /* 0x000fe20000001000 */
[----:B------:R-:W-:Y:S01]  /*2c30*/  FADD R26, R87, 1 ;  /* 0x3f800000571a7421 */ /* 0x000fe20000000000 */
[----:B------:R-:W-:-:S06]  /*2c40*/  FMUL R45, R27, UR5 ;  /* 0x000000051b2d7c20 */ /* 0x000fcc0008400000 */
[----:B------:R-:W2:Y:S01]  /*2c50*/  MUFU.RCP R25, R93 ;  /* 0x0000005d00197308 */ /* 0x000ea20000001000 */
[----:B-1----:R-:W-:-:S04]  /*2c60*/  FMUL2 R14, R14.F32x2.HI_LO, R2.F32x2.HI_LO ;  /* 0x000000020e0e724a */ /* 0x002fc80000000000 */
[----:B------:R-:W-:Y:S02]  /*2c70*/  FMUL2 R14, R14.F32x2.HI_LO, R68.F32x2.HI_LO ;  /* 0x000000440e0e724a */ /* 0x000fe40000000000 */
[----:B------:R-:W-:Y:S01]  /*2c80*/  FMUL2 R68, R20.F32x2.HI_LO, -1.4426950216293334961 ;  /* 0xbfb8aa3b1444784a */ /* 0x000fe20001000000 */
[----:B------:R-:W1:Y:S08]  /*2c90*/  MUFU.EX2 R86, R70 ;  /* 0x0000004600567308 */ /* 0x000e700000000800 */
[----:B------:R3:W4:Y:S01]  /*2ca0*/  MUFU.EX2 R90, R71 ;  /* 0x00000047005a7308 */ /* 0x0007220000000800 */
[----:B--2---:R-:W-:-:S04]  /*2cb0*/  FMUL2 R24, R24.F32x2.HI_LO, R6.F32x2.HI_LO ;  /* 0x000000061818724a */ /* 0x004fc80000000000 */
[----:B------:R-:W-:-:S03]  /*2cc0*/  FMUL2 R46, R24.F32x2.HI_LO, R46.F32x2.HI_LO ;  /* 0x0000002e182e724a */ /* 0x000fc60000000000 */
[----:B------:R-:W-:Y:S01]  /*2cd0*/  MUFU.RCP R26, R26 ;  /* 0x0000001a001a7308 */ /* 0x000fe20000001000 */
[----:B-1----:R-:W-:-:S07]  /*2ce0*/  FADD R86, R86, 1 ;  /* 0x3f80000056567421 */ /* 0x002fce0000000000 */
[----:B------:R-:W1:Y:S01]  /*2cf0*/  MUFU.RCP R27, R89 ;  /* 0x00000059001b7308 */ /* 0x000e620000001000 */
[----:B---3--:R-:W-:Y:S02]  /*2d00*/  FMUL2 R70, R44.F32x2.HI_LO, -1.4426950216293334961 ;  /* 0xbfb8aa3b2c46784a */ /* 0x008fe40001000000 */
[----:B----4-:R-:W-:-:S05]  /*2d10*/  FADD R87, R90, 1 ;  /* 0x3f8000005a577421 */ /* 0x010fca0000000000 */
[----:B------:R-:W-:Y:S08]  /*2d20*/  MUFU.RCP R24, R88 ;  /* 0x0000005800187308 */ /* 0x000ff00000001000 */
[----:B------:R-:W2:Y:S01]  /*2d30*/  MUFU.RCP R25, R94 ;  /* 0x0000005e00197308 */ /* 0x000ea20000001000 */
[----:B-1----:R-:W-:-:S04]  /*2d40*/  FMUL2 R26, R26.F32x2.HI_LO, R12.F32x2.HI_LO ;  /* 0x0000000c1a1a724a */ /* 0x002fc80000000000 */
[----:B------:R-:W-:Y:S02]  /*2d50*/  FMUL2 R48, R26.F32x2.HI_LO, R48.F32x2.HI_LO ;  /* 0x000000301a30724a */ /* 0x000fe40000000000 */
[----:B------:R-:W-:Y:S01]  /*2d60*/  FMUL2 R26, R30.F32x2.HI_LO, -1.4426950216293334961 ;  /* 0xbfb8aa3b1e1a784a */ /* 0x000fe20001000000 */
[----:B------:R-:W1:Y:S08]  /*2d70*/  MUFU.EX2 R84, R68 ;  /* 0x0000004400547308 */ /* 0x000e700000000800 */
[----:B------:R3:W4:Y:S01]  /*2d80*/  MUFU.EX2 R85, R69 ;  /* 0x0000004500557308 */ /* 0x0007220000000800 */
[----:B--2---:R-:W-:-:S04]  /*2d90*/  FMUL2 R24, R24.F32x2.HI_LO, R18.F32x2.HI_LO ;  /* 0x000000121818724a */ /* 0x004fc80000000000 */
[----:B------:R-:W-:Y:S02]  /*2da0*/  FMUL2 R50, R24.F32x2.HI_LO, R50.F32x2.HI_LO ;  /* 0x000000321832724a */ /* 0x000fe40000000000 */
[----:B------:R-:W-:Y:S01]  /*2db0*/  FMUL2 R24, R32.F32x2.HI_LO, -1.4426950216293334961 ;  /* 0xbfb8aa3b2018784a */ /* 0x000fe20001000000 */
[----:B------:R-:W2:Y:S01]  /*2dc0*/  MUFU.EX2 R70, R70 ;  /* 0x0000004600467308 */ /* 0x000ea20000000800 */
[----:B-1----:R-:W-:-:S07]  /*2dd0*/  FADD R88, R84, 1 ;  /* 0x3f80000054587421 */ /* 0x002fce0000000000 */
[----:B------:R-:W-:Y:S01]  /*2de0*/  MUFU.EX2 R71, R71 ;  /* 0x0000004700477308 */ /* 0x000fe20000000800 */
[----:B---3--:R-:W-:Y:S02]  /*2df0*/  FMUL2 R68, R40.F32x2.HI_LO, -1.4426950216293334961 ;  /* 0xbfb8aa3b2844784a */ /* 0x008fe40001000000 */
[----:B----4-:R-:W-:-:S05]  /*2e00*/  FADD R89, R85, 1 ;  /* 0x3f80000055597421 */ /* 0x010fca0000000000 */
[----:B------:R-:W1:Y:S01]  /*2e10*/  MUFU.EX2 R91, R68 ;  /* 0x00000044005b7308 */ /* 0x000e620000000800 */
[----:B--2---:R-:W-:-:S07]  /*2e20*/  FADD R90, R70, 1 ;  /* 0x3f800000465a7421 */ /* 0x004fce0000000000 */
[----:B------:R2:W3:Y:S08]  /*2e30*/  MUFU.EX2 R92, R69 ;  /* 0x00000045005c7308 */ /* 0x0004f00000000800 */
[----:B------:R-:W-:Y:S01]  /*2e40*/  MUFU.EX2 R27, R27 ;  /* 0x0000001b001b7308 */ /* 0x000fe20000000800 */
[----:B-1----:R-:W-:Y:S01]  /*2e50*/  FADD R84, R91, 1 ;  /* 0x3f8000005b547421 */ /* 0x002fe20000000000 */
[----:B------:R-:W-:-:S06]  /*2e60*/  FADD R91, R71, 1 ;  /* 0x3f800000475b7421 */ /* 0x000fcc0000000000 */
[----:B------:R-:W-:Y:S01]  /*2e70*/  MUFU.EX2 R25, R25 ;  /* 0x0000001900197308 */ /* 0x000fe20000000800 */
[----:B--2---:R-:W-:Y:S02]  /*2e80*/  FMUL2 R68, R28.F32x2.HI_LO, -1.4426950216293334961 ;  /* 0xbfb8aa3b1c44784a */ /* 0x004fe40001000000 */
[----:B---3--:R-:W-:-:S05]  /*2e90*/  FADD R85, R92, 1 ;  /* 0x3f8000005c557421 */ /* 0x008fca0000000000 */
[----:B------:R-:W1:Y:S08]  /*2ea0*/  MUFU.EX2 R69, R69 ;  /* 0x0000004500457308 */ /* 0x000e700000000800 */
[----:B------:R2:W3:Y:S08]  /*2eb0*/  MUFU.EX2 R94, R8 ;  /* 0x00000008005e7308 */ /* 0x0004f00000000800 */
[----:B------:R-:W4:Y:S01]  /*2ec0*/  MUFU.EX2 R93, R9 ;  /* 0x00000009005d7308 */ /* 0x000f220000000800 */
[----:B-1----:R-:W-:Y:S01]  /*2ed0*/  FADD R71, R69, 1 ;  /* 0x3f80000045477421 */ /* 0x002fe20000000000 */
[----:B------:R-:W-:Y:S01]  /*2ee0*/  FADD R69, R27, 1 ;  /* 0x3f8000001b457421 */ /* 0x000fe20000000000 */
[----:B------:R-:W-:-:S05]  /*2ef0*/  F2FP.BF16.F32.PACK_AB R27, R19, R18 ;  /* 0x00000012131b723e */ /* 0x000fca00000010ff */
[----:B------:R-:W-:Y:S01]  /*2f00*/  MUFU.RCP R90, R90 ;  /* 0x0000005a005a7308 */ /* 0x000fe20000001000 */
[----:B--2---:R-:W-:Y:S01]  /*2f10*/  F2FP.BF16.F32.PACK_AB R8, R3, R2 ;  /* 0x000000020308723e */ /* 0x004fe200000010ff */
[----:B------:R-:W-:Y:S01]  /*2f20*/  FADD R3, R25, 1 ;  /* 0x3f80000019037421 */ /* 0x000fe20000000000 */
[----:B------:R-:W-:Y:S01]  /*2f30*/  F2FP.BF16.F32.PACK_AB R25, R7, R6 ;  /* 0x000000060719723e */ /* 0x000fe200000010ff */
[----:B---3--:R-:W-:Y:S01]  /*2f40*/  FADD R18, R94, 1 ;  /* 0x3f8000005e127421 */ /* 0x008fe20000000000 */
[----:B------:R-:W-:Y:S02]  /*2f50*/  F2FP.BF16.F32.PACK_AB R7, R45, R44 ;  /* 0x0000002c2d07723e */ /* 0x000fe400000010ff */
[----:B------:R-:W-:Y:S01]  /*2f60*/  F2FP.BF16.F32.PACK_AB R6, R41, R40 ;  /* 0x000000282906723e */ /* 0x000fe200000010ff */
[----:B------:R-:W1:Y:S01]  /*2f70*/  MUFU.RCP R91, R91 ;  /* 0x0000005b005b7308 */ /* 0x000e620000001000 */
[----:B----4-:R-:W-:Y:S01]  /*2f80*/  FADD R19, R93, 1 ;  /* 0x3f8000005d137421 */ /* 0x010fe20000000000 */
[----:B------:R-:W-:-:S06]  /*2f90*/  F2FP.BF16.F32.PACK_AB R9, R73, R72 ;  /* 0x000000484909723e */ /* 0x000fcc00000010ff */
[----:B------:R-:W2:Y:S08]  /*2fa0*/  MUFU.EX2 R24, R24 ;  /* 0x0000001800187308 */ /* 0x000eb00000000800 */
[----:B------:R-:W3:Y:S01]  /*2fb0*/  MUFU.EX2 R68, R68 ;  /* 0x0000004400447308 */ /* 0x000ee20000000800 */
[----:B-1----:R-:W-:Y:S01]  /*2fc0*/  FMUL2 R90, R90.F32x2.HI_LO, R44.F32x2.HI_LO ;  /* 0x0000002c5a5a724a */ /* 0x002fe20000000000 */
[----:B------:R-:W-:-:S03]  /*2fd0*/  LEA R44, R83, R82, 0xe ;  /* 0x00000052532c7211 */ /* 0x000fc600078e70ff */
[----:B------:R-:W-:-:S03]  /*2fe0*/  FMUL2 R90, R90.F32x2.HI_LO, R58.F32x2.HI_LO ;  /* 0x0000003a5a5a724a */ /* 0x000fc60000000000 */
[----:B------:R-:W-:Y:S01]  /*2ff0*/  MUFU.RCP R84, R84 ;  /* 0x0000005400547308 */ /* 0x000fe20000001000 */
[----:B--2---:R-:W-:Y:S01]  /*3000*/  FADD R2, R24, 1 ;  /* 0x3f80000018027421 */ /* 0x004fe20000000000 */
[----:B------:R-:W-:Y:S02]  /*3010*/  F2FP.BF16.F32.PACK_AB R24, R5, R4 ;  /* 0x000000040518723e */ /* 0x000fe400000010ff */
[----:B------:R-:W-:-:S04]  /*3020*/  IADD3 R4, PT, PT, R44, 0x40, RZ ;  /* 0x000000402c047810 */ /* 0x000fc80007ffe0ff */
[----:B------:R-:W1:Y:S01]  /*3030*/  MUFU.RCP R85, R85 ;  /* 0x0000005500557308 */ /* 0x000e620000001000 */
[----:B---3--:R-:W-:Y:S01]  /*3040*/  FADD R70, R68, 1 ;  /* 0x3f80000044467421 */ /* 0x008fe20000000000 */
[----:B------:R-:W-:-:S06]  /*3050*/  SHF.R.U32.HI R5, RZ, 0x3, R4 ;  /* 0x00000003ff057819 */ /* 0x000fcc0000011604 */
[----:B------:R-:W-:Y:S08]  /*3060*/  MUFU.RCP R86, R86 ;  /* 0x0000005600567308 */ /* 0x000ff00000001000 */
[----:B------:R-:W2:Y:S01]  /*3070*/  MUFU.RCP R87, R87 ;  /* 0x0000005700577308 */ /* 0x000ea20000001000 */
[----:B-1----:R-:W-:Y:S01]  /*3080*/  FMUL2 R84, R84.F32x2.HI_LO, R40.F32x2.HI_LO ;  /* 0x000000285454724a */ /* 0x002fe20000000000 */
[----:B------:R-:W-:-:S02]  /*3090*/  LOP3.LUT R41, R4, 0x70, R5, 0x78, !PT ;  /* 0x0000007004297812 */ /* 0x000fc400078e7805 */
[----:B------:R-:W-:Y:S01]  /*30a0*/  IADD3 R40, PT, PT, R44, 0x50, RZ ;  /* 0x000000502c287810 */ /* 0x000fe20007ffe0ff */
[----:B------:R-:W-:Y:S01]  /*30b0*/  FMUL2 R56, R84.F32x2.HI_LO, R56.F32x2.HI_LO ;  /* 0x000000385438724a */ /* 0x000fe20000000000 */
[----:B------:R-:W-:Y:S01]  /*30c0*/  F2FP.BF16.F32.PACK_AB R5, R23, R22 ;  /* 0x000000161705723e */ /* 0x000fe200000010ff */
[----:B------:R1:W-:Y:S01]  /*30d0*/  STS.128 [R41], R8 ;  /* 0x0000000829007388 */ /* 0x0003e20000000c00 */
[----:B------:R-:W-:Y:S01]  /*30e0*/  MUFU.RCP R18, R18 ;  /* 0x0000001200127308 */ /* 0x000fe20000001000 */
[----:B------:R-:W-:-:S07]  /*30f0*/  F2FP.BF16.F32.PACK_AB R4, R21, R20 ;  /* 0x000000141504723e */ /* 0x000fce00000010ff */
[----:B------:R-:W3:Y:S01]  /*3100*/  MUFU.RCP R19, R19 ;  /* 0x0000001300137308 */ /* 0x000ee20000001000 */
[----:B--2---:R-:W-:Y:S01]  /*3110*/  FMUL2 R86, R86.F32x2.HI_LO, R22.F32x2.HI_LO ;  /* 0x000000165656724a */ /* 0x004fe20000000000 */
[----:B------:R-:W-:Y:S02]  /*3120*/  SHF.R.U32.HI R23, RZ, 0x3, R40 ;  /* 0x00000003ff177819 */ /* 0x000fe40000011628 */
[----:B------:R-:W-:Y:S01]  /*3130*/  F2FP.BF16.F32.PACK_AB R22, R57, R56 ;  /* 0x000000383916723e */ /* 0x000fe200000010ff */
[----:B------:R-:W-:Y:S01]  /*3140*/  FMUL2 R54, R86.F32x2.HI_LO, R54.F32x2.HI_LO ;  /* 0x000000365636724a */ /* 0x000fe20000000000 */
[----:B------:R-:W-:Y:S02]  /*3150*/  LOP3.LUT R23, R40, 0x70, R23, 0x78, !PT ;  /* 0x0000007028177812 */ /* 0x000fe400078e7817 */
[----:B------:R-:W2:Y:S08]  /*3160*/  MUFU.EX2 R26, R26 ;  /* 0x0000001a001a7308 */ /* 0x000eb00000000800 */
[----:B------:R-:W-:Y:S01]  /*3170*/  MUFU.RCP R2, R2 ;  /* 0x0000000200027308 */ /* 0x000fe20000001000 */
[----:B---3--:R-:W-:Y:S01]  /*3180*/  FMUL2 R18, R18.F32x2.HI_LO, R34.F32x2.HI_LO ;  /* 0x000000221212724a */ /* 0x008fe20000000000 */
[----:B------:R-:W-:-:S02]  /*3190*/  F2FP.BF16.F32.PACK_AB R35, R35, R34 ;  /* 0x000000222323723e */ /* 0x000fc400000010ff */
[----:B------:R-:W-:Y:S01]  /*31a0*/  F2FP.BF16.F32.PACK_AB R34, R33, R32 ;  /* 0x000000202122723e */ /* 0x000fe200000010ff */
[----:B------:R-:W-:Y:S01]  /*31b0*/  FMUL2 R18, R18.F32x2.HI_LO, R66.F32x2.HI_LO ;  /* 0x000000421212724a */ /* 0x000fe20000000000 */
[C---:B-1----:R-:W-:Y:S02]  /*31c0*/  IADD3 R8, PT, PT, R44.reuse, 0x60, RZ ;  /* 0x000000602c087810 */ /* 0x042fe40007ffe0ff */
[----:B------:R-:W1:Y:S01]  /*31d0*/  MUFU.RCP R3, R3 ;  /* 0x0000000300037308 */ /* 0x000e620000001000 */
[----:B------:R-:W-:Y:S01]  /*31e0*/  IADD3 R44, PT, PT, R44, 0x70, RZ ;  /* 0x000000702c2c7810 */ /* 0x000fe20007ffe0ff */
[----:B--2---:R-:W-:Y:S01]  /*31f0*/  FADD R68, R26, 1 ;  /* 0x3f8000001a447421 */ /* 0x004fe20000000000 */
[----:B------:R-:W-:Y:S02]  /*3200*/  SHF.R.U32.HI R11, RZ, 0x3, R8 ;  /* 0x00000003ff0b7819 */ /* 0x000fe40000011608 */
[----:B------:R-:W-:Y:S02]  /*3210*/  SHF.R.U32.HI R9, RZ, 0x3, R44 ;  /* 0x00000003ff097819 */ /* 0x000fe4000001162c */
[----:B------:R-:W-:Y:S01]  /*3220*/  F2FP.BF16.F32.PACK_AB R26, R13, R12 ;  /* 0x0000000c0d1a723e */ /* 0x000fe200000010ff */
[----:B------:R-:W-:Y:S04]  /*3230*/  MUFU.RCP R70, R70 ;  /* 0x0000004600467308 */ /* 0x000fe80000001000 */
[----:B------:R2:W-:Y:S04]  /*3240*/  STS.128 [R23], R24 ;  /* 0x0000001817007388 */ /* 0x0005e80000000c00 */
[----:B------:R-:W3:Y:S01]  /*3250*/  MUFU.RCP R71, R71 ;  /* 0x0000004700477308 */ /* 0x000ee20000001000 */
[----:B-1----:R-:W-:Y:S01]  /*3260*/  FMUL2 R2, R2.F32x2.HI_LO, R32.F32x2.HI_LO ;  /* 0x000000200202724a */ /* 0x002fe20000000000 */
[----:B------:R-:W-:-:S02]  /*3270*/  F2FP.BF16.F32.PACK_AB R32, R29, R28 ;  /* 0x0000001c1d20723e */ /* 0x000fc400000010ff */
[----:B------:R-:W-:Y:S01]  /*3280*/  F2FP.BF16.F32.PACK_AB R33, R31, R30 ;  /* 0x0000001e1f21723e */ /* 0x000fe200000010ff */
[----:B------:R-:W-:-:S03]  /*3290*/  FMUL2 R2, R2.F32x2.HI_LO, R64.F32x2.HI_LO ;  /* 0x000000400202724a */ /* 0x000fc60000000000 */
[----:B------:R-:W-:Y:S02]  /*32a0*/  MUFU.RCP R88, R88 ;  /* 0x0000005800587308 */ /* 0x000fe40000001000 */
[----:B------:R-:W-:Y:S02]  /*32b0*/  F2FP.BF16.F32.PACK_AB R10, R3, R2 ;  /* 0x00000002030a723e */ /* 0x000fe400000010ff */
[C---:B------:R-:W-:Y:S02]  /*32c0*/  LEA R3, R83.reuse, R79, 0xd ;  /* 0x0000004f53037211 */ /* 0x040fe400078e68ff */
[----:B------:R-:W-:Y:S02]  /*32d0*/  LEA R2, R83, R80, 0xd ;  /* 0x0000005053027211 */ /* 0x000fe400078e68ff */
[----:B------:R-:W1:Y:S01]  /*32e0*/  MUFU.RCP R89, R89 ;  /* 0x0000005900597308 */ /* 0x000e620000001000 */
[----:B---3--:R-:W-:Y:S01]  /*32f0*/  FMUL2 R70, R70.F32x2.HI_LO, R28.F32x2.HI_LO ;  /* 0x0000001c4646724a */ /* 0x008fe20000000000 */
[----:B------:R-:W-:-:S02]  /*3300*/  LOP3.LUT R29, R8, 0x70, R11, 0x78, !PT ;  /* 0x00000070081d7812 */ /* 0x000fc400078e780b */
[----:B------:R-:W-:Y:S01]  /*3310*/  LOP3.LUT R28, R44, 0x70, R9, 0x78, !PT ;  /* 0x000000702c1c7812 */ /* 0x000fe200078e7809 */
[----:B------:R-:W-:Y:S01]  /*3320*/  FMUL2 R70, R70.F32x2.HI_LO, R60.F32x2.HI_LO ;  /* 0x0000003c4646724a */ /* 0x000fe20000000000 */
[----:B------:R-:W-:Y:S01]  /*3330*/  F2FP.BF16.F32.PACK_AB R11, R19, R18 ;  /* 0x00000012130b723e */ /* 0x000fe200000010ff */
[----:B------:R3:W-:Y:S01]  /*3340*/  STS.128 [R29], R4 ;  /* 0x000000041d007388 */ /* 0x0007e20000000c00 */
[----:B------:R-:W-:Y:S02]  /*3350*/  MUFU.RCP R68, R68 ;  /* 0x0000004400447308 */ /* 0x000fe40000001000 */
[----:B------:R-:W-:Y:S01]  /*3360*/  F2FP.BF16.F32.PACK_AB R8, R71, R70 ;  /* 0x000000464708723e */ /* 0x000fe200000010ff */
[----:B------:R3:W-:Y:S01]  /*3370*/  STS.128 [R28], R32 ;  /* 0x000000201c007388 */ /* 0x0007e20000000c00 */
[----:B--2---:R-:W-:Y:S02]  /*3380*/  F2FP.BF16.F32.PACK_AB R23, R91, R90 ;  /* 0x0000005a5b17723e */ /* 0x004fe400000010ff */
[----:B------:R-:W-:Y:S01]  /*3390*/  F2FP.BF16.F32.PACK_AB R24, R43, R42 ;  /* 0x0000002a2b18723e */ /* 0x000fe200000010ff */
[----:B------:R2:W-:Y:S06]  /*33a0*/  MEMBAR.ALL.CTA ;  /* 0x0000000000007992 */ /* 0x0005ec0000008000 */
[----:B--2---:R-:W2:Y:S01]  /*33b0*/  FENCE.VIEW.ASYNC.S ;  /* 0x00000000000073c6 */ /* 0x004ea20000000000 */
[----:B------:R-:W4:Y:S01]  /*33c0*/  MUFU.RCP R69, R69 ;  /* 0x0000004500457308 */ /* 0x000f220000001000 */
[----:B-1----:R-:W-:Y:S01]  /*33d0*/  FMUL2 R12, R88.F32x2.HI_LO, R20.F32x2.HI_LO ;  /* 0x00000014580c724a */ /* 0x002fe20000000000 */
[----:B------:R-:W-:-:S02]  /*33e0*/  F2FP.BF16.F32.PACK_AB R21, R55, R54 ;  /* 0x000000363715723e */ /* 0x000fc400000010ff */
[----:B------:R-:W-:Y:S01]  /*33f0*/  F2FP.BF16.F32.PACK_AB R25, R47, R46 ;  /* 0x0000002e2f19723e */ /* 0x000fe200000010ff */
[----:B------:R-:W-:Y:S01]  /*3400*/  FMUL2 R12, R12.F32x2.HI_LO, R52.F32x2.HI_LO ;  /* 0x000000340c0c724a */ /* 0x000fe20000000000 */
[----:B------:R-:W-:Y:S02]  /*3410*/  F2FP.BF16.F32.PACK_AB R26, R49, R48 ;  /* 0x00000030311a723e */ /* 0x000fe400000010ff */
[----:B------:R-:W-:Y:S02]  /*3420*/  F2FP.BF16.F32.PACK_AB R27, R51, R50 ;  /* 0x00000032331b723e */ /* 0x000fe400000010ff */
[----:B------:R-:W-:Y:S02]  /*3430*/  F2FP.BF16.F32.PACK_AB R20, R13, R12 ;  /* 0x0000000c0d14723e */ /* 0x000fe400000010ff */
[----:B------:R-:W-:Y:S02]  /*3440*/  F2FP.BF16.F32.PACK_AB R13, R17, R16 ;  /* 0x00000010110d723e */ /* 0x000fe400000010ff */
[----:B------:R-:W-:-:S02]  /*3450*/  F2FP.BF16.F32.PACK_AB R12, R15, R14 ;  /* 0x0000000e0f0c723e */ /* 0x000fc400000010ff */
[----:B------:R-:W-:Y:S01]  /*3460*/  LEA R16, R83, R78, 0xd ;  /* 0x0000004e53107211 */ /* 0x000fe200078e68ff */
[----:B----4-:R-:W-:Y:S01]  /*3470*/  FMUL2 R68, R68.F32x2.HI_LO, R30.F32x2.HI_LO ;  /* 0x0000001e4444724a */ /* 0x010fe20000000000 */
[----:B------:R-:W-:Y:S02]  /*3480*/  F2FP.BF16.F32.PACK_AB R14, R37, R36 ;  /* 0x00000024250e723e */ /* 0x000fe400000010ff */
[----:B------:R-:W-:Y:S01]  /*3490*/  F2FP.BF16.F32.PACK_AB R15, R39, R38 ;  /* 0x00000026270f723e */ /* 0x000fe200000010ff */
[----:B------:R-:W-:Y:S01]  /*34a0*/  FMUL2 R68, R68.F32x2.HI_LO, R62.F32x2.HI_LO ;  /* 0x0000003e4444724a */ /* 0x000fe20000000000 */
[----:B------:R-:W-:-:S04]  /*34b0*/  LEA R83, R83, R81, 0xd ;  /* 0x0000005153537211 */ /* 0x000fc800078e68ff */
[----:B------:R-:W-:Y:S01]  /*34c0*/  F2FP.BF16.F32.PACK_AB R9, R69, R68 ;  /* 0x000000444509723e */ /* 0x000fe200000010ff */
[----:B--2---:R-:W-:Y:S06]  /*34d0*/  BAR.SYNC.DEFER_BLOCKING 0x1, 0x80 ;  /* 0x0042000000007b1d */ /* 0x004fec0000010000 */
[----:B---3--:R-:W-:Y:S05]  /*34e0*/  BRA.U !UP4, `(.L_x_24) ;  /* 0x000000010c0c7547 */ /* 0x008fea000b800000 */
[----:B------:R1:W-:Y:S01]  /*34f0*/  UTMASTG.2D [UR12], [UR18], desc[URZ] ;  /* 0x0000ff0c120073b5 */ /* 0x0003e20008009000 */
[----:B------:R0:W-:Y:S01]  /*3500*/  UTMACMDFLUSH ;  /* 0x00000000000079b7 */ /* 0x0001e20000000000 */
[----:B-1----:R-:W-:-:S04]  /*3510*/  DEPBAR.LE SB0, 0x3 ;  /* 0x000080c00000791a */ /* 0x002fc80000000000 */
.L_x_24:
[----:B------:R-:W-:Y:S06]  /*3520*/  BAR.SYNC.DEFER_BLOCKING 0x1, 0x80 ;  /* 0x0042000000007b1d */ /* 0x000fec0000010000 */
[----:B------:R1:W-:Y:S04]  /*3530*/  STS.128 [R16], R12 ;  /* 0x0000000c10007388 */ /* 0x0003e80000000c00 */
[----:B------:R1:W-:Y:S04]  /*3540*/  STS.128 [R3], R24 ;  /* 0x0000001803007388 */ /* 0x0003e80000000c00 */
[----:B------:R1:W-:Y:S04]  /*3550*/  STS.128 [R2], R20 ;  /* 0x0000001402007388 */ /* 0x0003e80000000c00 */
[----:B------:R1:W-:Y:S01]  /*3560*/  STS.128 [R83], R8 ;  /* 0x0000000853007388 */ /* 0x0003e20000000c00 */
[----:B------:R2:W-:Y:S06]  /*3570*/  MEMBAR.ALL.CTA ;  /* 0x0000000000007992 */ /* 0x0005ec0000008000 */
[----:B--2---:R-:W2:Y:S02]  /*3580*/  FENCE.VIEW.ASYNC.S ;  /* 0x00000000000073c6 */ /* 0x004ea40000000000 */
[----:B--2---:R-:W-:Y:S06]  /*3590*/  BAR.SYNC.DEFER_BLOCKING 0x1, 0x80 ;  /* 0x0042000000007b1d */ /* 0x004fec0000010000 */
[----:B------:R-:W-:Y:S05]  /*35a0*/  BRA.U !UP4, `(.L_x_25) ;  /* 0x000000010c1c7547 */ /* 0x000fea000b800000 */
[----:B------:R-:W-:Y:S01]  /*35b0*/  USHF.L.U32 UR4, UR4, 0xc, URZ ;  /* 0x0000000c04047899 */ /* 0x000fe200080006ff */
[----:B------:R-:W-:-:S03]  /*35c0*/  UMOV UR10, UR14 ;  /* 0x0000000e000a7c82 */ /* 0x000fc60008000000 */
[----:B------:R-:W-:-:S04]  /*35d0*/  UIADD3 UR4, UPT, UPT, UR15, UR4, UR4 ;  /* 0x000000040f047290 */ /* 0x000fc8000fffe004 */
[----:B------:R-:W-:-:S09]  /*35e0*/  UIADD3 UR8, UPT, UPT, UR4, 0x400, URZ ;  /* 0x0000040004087890 */ /* 0x000fd2000fffe0ff */
[----:B------:R2:W-:Y:S01]  /*35f0*/  UTMASTG.2D [UR8], [UR16], desc[URZ] ;  /* 0x0000ff08100073b5 */ /* 0x0005e20008009000 */
[----:B------:R0:W-:Y:S01]  /*3600*/  UTMACMDFLUSH ;  /* 0x00000000000079b7 */ /* 0x0001e20000000000 */
[----:B--2---:R-:W-:-:S04]  /*3610*/  DEPBAR.LE SB0, 0x3 ;  /* 0x000080c00000791a */ /* 0x004fc80000000000 */
.L_x_25:
[----:B------:R-:W-:Y:S01]  /*3620*/  BAR.SYNC.DEFER_BLOCKING 0x1, 0x80 ;  /* 0x0042000000007b1d */ /* 0x000fe20000010000 */
[----:B------:R-:W-:Y:S02]  /*3630*/  UISETP.GE.U32.AND UP0, UPT, UR11, 0x6, UPT ;  /* 0x000000060b00788c */ /* 0x000fe4000bf06070 */
[----:B------:R-:W-:Y:S02]  /*3640*/  UIADD3 UR4, UPT, UPT, UR11, 0x2, URZ ;  /* 0x000000020b047890 */ /* 0x000fe4000fffe0ff */
[----:B------:R-:W-:Y:S02]  /*3650*/  UIADD3 UR7, UPT, UPT, UR7, 0x40, URZ ;  /* 0x0000004007077890 */ /* 0x000fe4000fffe0ff */
[----:B------:R-:W-:Y:S02]  /*3660*/  UIADD3 UR6, UPT, UPT, UR6, 0x1, URZ ;  /* 0x0000000106067890 */ /* 0x000fe4000fffe0ff */
[----:B------:R-:W-:Y:S02]  /*3670*/  UIADD3 UR9, UPT, UPT, UR9, 0x20, URZ ;  /* 0x0000002009097890 */ /* 0x000fe4000fffe0ff */
[----:B------:R-:W-:-:S02]  /*3680*/  UIADD3 UR13, UPT, UPT, UR13, 0x40, URZ ;  /* 0x000000400d0d7890 */ /* 0x000fc4000fffe0ff */
[----:B------:R-:W-:Y:S01]  /*3690*/  UIADD3 UR12, UPT, UPT, UR12, 0x4000, URZ ;  /* 0x000040000c0c7890 */ /* 0x000fe2000fffe0ff */
[----:B------:R-:W-:Y:S01]  /*36a0*/  UMOV UR11, UR4 ;  /* 0x00000004000b7c82 */ /* 0x000fe20008000000 */
[----:B------:R-:W-:Y:S10]  /*36b0*/  BRA.U !UP0, `(.L_x_26) ;  /* 0xffffffe908ec7547 */ /* 0x000ff4000b83ffff */
[----:B------:R-:W2:Y:S01]  /*36c0*/  LDCU.64 UR6, c[0x0][0x6c0] ;  /* 0x0000d800ff0677ac */ /* 0x000ea20008000a00 */
[----:B------:R-:W-:Y:S01]  /*36d0*/  LOP3.LUT R0, R0, 0x1, RZ, 0x3c, !PT ;  /* 0x0000000100007812 */ /* 0x000fe200078e3cff */
[----:B------:R-:W3:Y:S01]  /*36e0*/  LDCU.U8 UR9, c[0x0][0x6c8] ;  /* 0x0000d900ff0977ac */ /* 0x000ee20008000000 */
[----:B------:R-:W-:Y:S01]  /*36f0*/  UIADD3 UR20, UPT, UPT, UR23, UR20, URZ ;  /* 0x0000001417147290 */ /* 0x000fe2000fffe0ff */
[----:B------:R-:W4:Y:S01]  /*3700*/  LDCU.U8 UR8, c[0x0][0x6c9] ;  /* 0x0000d920ff0877ac */ /* 0x000f220008000000 */
[----:B------:R-:W5:Y:S02]  /*3710*/  LDCU.U8 UR10, c[0x0][0x6d4] ;  /* 0x0000da80ff0a77ac */ /* 0x000f640008000000 */
[----:B--2---:R-:W-:Y:S01]  /*3720*/  UIMAD.WIDE.U32 UR4, UR20, UR7, URZ ;  /* 0x00000007140472a5 */ /* 0x004fe2000f8e00ff */
[----:B------:R-:W2:Y:S03]  /*3730*/  LDCU UR7, c[0x0][0x6d0] ;  /* 0x0000da00ff0777ac */ /* 0x000ea60008000800 */
[----:B------:R-:W-:Y:S01]  /*3740*/  UIADD3 UR4, UPT, UPT, UR20, -UR5, URZ ;  /* 0x8000000514047290 */ /* 0x000fe2000fffe0ff */
[----:B------:R-:W-:-:S03]  /*3750*/  ELECT P0, URZ, PT ;  /* 0x0000000000ff782f */ /* 0x000fc60003800000 */
[----:B---3--:R-:W-:Y:S02]  /*3760*/  USHF.R.U32.HI UR4, URZ, UR9, UR4 ;  /* 0x00000009ff047299 */ /* 0x008fe40008011604 */
[----:B------:R-:W-:Y:S02]  /*3770*/  UISETP.GE.AND UP0, UPT, UR20, 0x200, UPT ;  /* 0x000002001400788c */ /* 0x000fe4000bf06270 */
[----:B------:R-:W-:Y:S02]  /*3780*/  UIADD3 UR4, UPT, UPT, UR5, UR4, URZ ;  /* 0x0000000405047290 */ /* 0x000fe4000fffe0ff */
[----:B------:R-:W-:Y:S02]  /*3790*/  UIADD3 UR21, UPT, UPT, UR21, 0x1, URZ ;  /* 0x0000000115157890 */ /* 0x000fe4000fffe0ff */
[----:B----4-:R-:W-:Y:S01]  /*37a0*/  USHF.R.U32.HI UR4, URZ, UR8, UR4 ;  /* 0x00000008ff047299 */ /* 0x010fe20008011604 */
[----:B------:R-:W3:Y:S01]  /*37b0*/  LDCU.64 UR8, c[0x0][0x6d8] ;  /* 0x0000db00ff0877ac */ /* 0x000ee20008000a00 */
[----:B-1----:R-:W-:-:S02]  /*37c0*/  @P0 IMAD.MOV.U32 R2, RZ, RZ, 0x1 ;  /* 0x00000001ff020424 */ /* 0x002fc400078e00ff */
[----:B------:R-:W-:Y:S02]  /*37d0*/  UIADD3 UR4, UPT, UPT, -UR4, URZ, URZ ;  /* 0x000000ff04047290 */ /* 0x000fe4000fffe1ff */
[----:B------:R1:W-:Y:S02]  /*37e0*/  @P0 SYNCS.ARRIVE.TRANS64.ART0 RZ, [UR26+0x28], R2 ;  /* 0x00002802ffff09a7 */ /* 0x0003e4000850001a */
[----:B------:R-:W-:-:S04]  /*37f0*/  UIMAD UR14, UR6, UR4, UR20 ;  /* 0x00000004060e72a4 */ /* 0x000fc8000f8e0214 */
[----:B--2---:R-:W-:Y:S01]  /*3800*/  UIMAD.WIDE.U32 UR4, UR14, UR7, URZ ;  /* 0x000000070e0472a5 */ /* 0x004fe2000f8e00ff */
[----:B------:R-:W2:Y:S03]  /*3810*/  LDCU UR7, c[0x0][0x6cc] ;  /* 0x0000d980ff0777ac */ /* 0x000ea60008000800 */
[----:B------:R-:W-:-:S04]  /*3820*/  UIADD3 UR4, UPT, UPT, UR14, -UR5, URZ ;  /* 0x800000050e047290 */ /* 0x000fc8000fffe0ff */
[----:B-----5:R-:W-:-:S04]  /*3830*/  USHF.R.U32.HI UR4, URZ, UR10, UR4 ;  /* 0x0000000aff047299 */ /* 0x020fc80008011604 */
[----:B------:R-:W-:-:S04]  /*3840*/  UIADD3 UR4, UPT, UPT, UR5, UR4, URZ ;  /* 0x0000000405047290 */ /* 0x000fc8000fffe0ff */
[----:B------:R-:W-:-:S04]  /*3850*/  USHF.R.U32.HI UR6, URZ, UR77, UR4 ;  /* 0x0000004dff067299 */ /* 0x000fc80008011604 */
[----:B---3--:R-:W-:-:S04]  /*3860*/  UIMAD.WIDE.U32 UR4, UR6, UR9, URZ ;  /* 0x00000009060472a5 */ /* 0x008fc8000f8e00ff */
[----:B------:R-:W-:-:S04]  /*3870*/  UIADD3 UR4, UPT, UPT, UR6, -UR5, URZ ;  /* 0x8000000506047290 */ /* 0x000fc8000fffe0ff */
[----:B------:R-:W-:-:S04]  /*3880*/  USHF.R.U32.HI UR4, URZ, UR76, UR4 ;  /* 0x0000004cff047299 */ /* 0x000fc80008011604 */
[----:B------:R-:W-:Y:S02]  /*3890*/  UIADD3 UR4, UPT, UPT, UR5, UR4, URZ ;  /* 0x0000000405047290 */ /* 0x000fe4000fffe0ff */
[----:B------:R-:W-:Y:S02]  /*38a0*/  UIADD3 UR5, UPT, UPT, -UR6, URZ, URZ ;  /* 0x000000ff06057290 */ /* 0x000fe4000fffe1ff */
[----:B------:R-:W-:Y:S02]  /*38b0*/  USHF.R.U32.HI UR4, URZ, UR75, UR4 ;  /* 0x0000004bff047299 */ /* 0x000fe40008011604 */
[----:B--2---:R-:W-:Y:S02]  /*38c0*/  UIMAD UR14, UR7, UR5, UR14 ;  /* 0x00000005070e72a4 */ /* 0x004fe4000f8e020e */
[----:B------:R-:W-:-:S04]  /*38d0*/  UIADD3 UR4, UPT, UPT, -UR4, URZ, URZ ;  /* 0x000000ff04047290 */ /* 0x000fc8000fffe1ff */
[----:B------:R-:W-:Y:S01]  /*38e0*/  UIMAD UR4, UR8, UR4, UR6 ;  /* 0x00000004080472a4 */ /* 0x000fe2000f8e0206 */
[----:B-1----:R-:W-:Y:S11]  /*38f0*/  BRA.U !UP0, `(.L_x_27) ;  /* 0xffffffe908147547 */ /* 0x002ff6000b83ffff */
.L_x_22:
[----:B------:R-:W-:Y:S05]  /*3900*/  BRA.U !UP4, `(.L_x_28) ;  /* 0x000000010c1c7547 */ /* 0x000fea000b800000 */
[----:B------:R-:W1:Y:S01]  /*3910*/  S2UR UR5, SR_CgaCtaId ;  /* 0x00000000000579c3 */ /* 0x000e620000008800 */
[----:B------:R-:W-:Y:S01]  /*3920*/  ELECT P0, URZ, PT ;  /* 0x0000000000ff782f */ /* 0x000fe20003800000 */
[----:B------:R-:W-:Y:S01]  /*3930*/  HFMA2 R0, -RZ, RZ, 0, 5.9604644775390625e-08 ;  /* 0x00000001ff007431 */ /* 0x000fe200000001ff */
[----:B------:R-:W-:-:S05]  /*3940*/  UMOV UR4, 0x40 ;  /* 0x0000004000047882 */ /* 0x000fca0000000000 */
[----:B------:R-:W-:Y:S01]  /*3950*/  UVIRTCOUNT.DEALLOC.SMPOOL 0x80 ;  /* 0x000000800000784c */ /* 0x000fe20000000000 */
[----:B-1----:R-:W-:-:S09]  /*3960*/  ULEA UR4, UR5, UR4, 0x18 ;  /* 0x0000000405047291 */ /* 0x002fd2000f8ec0ff */
[----:B------:R1:W-:Y:S03]  /*3970*/  @P0 STS.U8 [UR4], R0 ;  /* 0x00000000ff000988 */ /* 0x0003e60008000004 */
.L_x_28:
[----:B------:R-:W-:Y:S06]  /*3980*/  BAR.SYNC.DEFER_BLOCKING 0x1, 0x80 ;  /* 0x0042000000007b1d */ /* 0x000fec0000010000 */
[----:B------:R-:W-:Y:S05]  /*3990*/  BRA.U !UP4, `(.L_x_29) ;  /* 0x000000010ca07547 */ /* 0x000fea000b800000 */
[----:B------:R-:W2:Y:S01]  /*39a0*/  S2UR UR8, SR_CgaCtaId ;  /* 0x00000000000879c3 */ /* 0x000ea20000008800 */
[----:B------:R-:W-:Y:S01]  /*39b0*/  NOP ;  /* 0x0000000000007918 */ /* 0x000fe20000000000 */
[----:B------:R-:W-:Y:S01]  /*39c0*/  UMOV UR4, 0x50 ;  /* 0x0000005000047882 */ /* 0x000fe20000000000 */
[----:B------:R-:W-:Y:S01]  /*39d0*/  UMOV UR6, 0xffff ;  /* 0x0000ffff00067882 */ /* 0x000fe20000000000 */
[----:B------:R-:W-:Y:S01]  /*39e0*/  UMOV UR9, 0x1 ;  /* 0x0000000100097882 */ /* 0x000fe20000000000 */
[----:B--2---:R-:W-:Y:S02]  /*39f0*/  ULEA UR8, UR8, UR4, 0x18 ;  /* 0x0000000408087291 */ /* 0x004fe4000f8ec0ff */
[----:B------:R-:W-:-:S04]  /*3a00*/  ULOP3.LUT UR4, UR27, 0xffff, URZ, 0xc0, !UPT ;  /* 0x0000ffff1b047892 */ /* 0x000fc8000f8ec0ff */
[----:B------:R-:W-:-:S03]  /*3a10*/  USHF.R.U32.HI UR4, URZ, 0x5, UR4 ;  /* 0x00000005ff047899 */ /* 0x000fc60008011604 */
[----:B-1----:R-:W1:Y:S01]  /*3a20*/  LDS R0, [UR8] ;  /* 0x00000008ff007984 */ /* 0x002e620008000800 */
[----:B------:R-:W-:Y:S02]  /*3a30*/  UIADD3 UR5, UPT, UPT, UR4, 0x10, URZ ;  /* 0x0000001004057890 */ /* 0x000fe4000fffe0ff */
[----:B------:R-:W-:Y:S02]  /*3a40*/  USHF.L.U32 UR6, UR6, UR4, URZ ;  /* 0x0000000406067299 */ /* 0x000fe400080006ff */
[----:B------:R-:W-:-:S04]  /*3a50*/  USHF.L.U32 UR4, UR9, UR5, URZ ;  /* 0x0000000509047299 */ /* 0x000fc800080006ff */
[----:B------:R-:W-:-:S04]  /*3a60*/  ULOP3.LUT UR4, UR4, UR6, URZ, 0xfc, !UPT ;  /* 0x0000000604047292 */ /* 0x000fc8000f8efcff */
[----:B------:R-:W-:Y:S01]  /*3a70*/  ULOP3.LUT UR6, UR4, 0xffff, URZ, 0xc0, !UPT ;  /* 0x0000ffff04067892 */ /* 0x000fe2000f8ec0ff */
[----:B-1----:R-:W-:-:S13]  /*3a80*/  R2UR UR7, R0 ;  /* 0x00000000000772ca */ /* 0x002fda00000e0000 */
[----:B------:R-:W-:-:S04]  /*3a90*/  ULOP3.LUT UR5, UR4, 0xffff, UR7, 0x80, !UPT ;  /* 0x0000ffff04057892 */ /* 0x000fc8000f8e8007 */
[----:B------:R-:W-:-:S09]  /*3aa0*/  UISETP.NE.AND UP0, UPT, UR5, UR6, UPT ;  /* 0x000000060500728c */ /* 0x000fd2000bf05270 */
[----:B------:R-:W-:Y:S05]  /*3ab0*/  BRA.U UP0, `(.L_x_30) ;  /* 0x00000001004c7547 */ /* 0x000fea000b800000 */
[----:B------:R-:W-:Y:S02]  /*3ac0*/  USHF.R.U32.HI UR5, URZ, 0x10, UR4 ;  /* 0x00000010ff057899 */ /* 0x000fe40008011604 */
[----:B------:R-:W-:-:S04]  /*3ad0*/  USHF.R.U32.HI UR6, URZ, 0x10, UR7 ;  /* 0x00000010ff067899 */ /* 0x000fc80008011607 */
[----:B------:R-:W-:-:S04]  /*3ae0*/  ULOP3.LUT UR6, UR6, UR5, URZ, 0xc0, !UPT ;  /* 0x0000000506067292 */ /* 0x000fc8000f8ec0ff */
[----:B------:R-:W-:-:S09]  /*3af0*/  UISETP.NE.AND UP0, UPT, UR6, UR5, UPT ;  /* 0x000000050600728c */ /* 0x000fd2000bf05270 */
[----:B------:R-:W-:Y:S05]  /*3b00*/  BRA.U UP0, `(.L_x_31) ;  /* 0x00000001002c7547 */ /* 0x000fea000b800000 */
[----:B------:R-:W1:Y:S01]  /*3b10*/  S2R R2, SR_LANEID ;  /* 0x0000000000027919 */ /* 0x000e620000000000 */
[----:B------:R-:W-:-:S03]  /*3b20*/  ULOP3.LUT UR5, URZ, UR4, URZ, 0x33, !UPT ;  /* 0x00000004ff057292 */ /* 0x000fc6000f8e33ff */
[----:B------:R-:W-:Y:S02]  /*3b30*/  VOTEU.ANY UR4, UPT, PT ;  /* 0x0000000000047886 */ /* 0x000fe400038e0100 */
[----:B------:R-:W-:Y:S01]  /*3b40*/  UFLO.U32 UR4, UR4 ;  /* 0x00000004000472bd */ /* 0x000fe200080e0000 */
[----:B------:R-:W-:-:S04]  /*3b50*/  IMAD.U32 R0, RZ, RZ, UR5 ;  /* 0x00000005ff007e24 */ /* 0x000fc8000f8e00ff */
[----:B------:R-:W2:Y:S02]  /*3b60*/  REDUX UR6, R0 ;  /* 0x00000000000673c4 */ /* 0x000ea40000000000 */
[----:B------:R4:W-:Y:S01]  /*3b70*/  UTCATOMSWS.AND URZ, UR5 ;  /* 0x0000000500ff79e3 */ /* 0x0009e20008000000 */
[----:B-1----:R-:W-:Y:S02]  /*3b80*/  ISETP.EQ.U32.AND P0, PT, R2, UR4, PT ;  /* 0x0000000402007c0c */ /* 0x002fe4000bf02070 */
[----:B--2---:R-:W-:-:S11]  /*3b90*/  MOV R2, UR6 ;  /* 0x0000000600027c02 */ /* 0x004fd60008000f00 */
[----:B------:R4:W-:Y:S01]  /*3ba0*/  @P0 ATOMS.AND RZ, [UR8], R2 ;  /* 0x00000002ffff098c */ /* 0x0009e2000a800008 */
[----:B------:R-:W-:Y:S05]  /*3bb0*/  BRA `(.L_x_32) ;  /* 0x0000000000147947 */ /* 0x000fea0003800000 */
.L_x_31:
[----:B------:R-:W-:Y:S02]  /*3bc0*/  MOV R2, 0x3be0 ;  /* 0x00003be000027802 */ /* 0x000fe40000000f00 */
[----:B---3--:R-:W-:Y:S05]  /*3bd0*/  CALL.REL.NOINC `($__internal_0_$__cuda_sm10x_tcgen05_guardrail_trap_col_being_dealloced_not_returned_by_alloc) ;  /* 0x0000000000d07944 */ /* 0x008fea0003c00000 */
[----:B------:R-:W-:Y:S05]  /*3be0*/  BRA `(.L_x_32) ;  /* 0x0000000000087947 */ /* 0x000fea0003800000 */
.L_x_30:
[----:B------:R-:W-:Y:S02]  /*3bf0*/  MOV R2, 0x3c10 ;  /* 0x00003c1000027802 */ /* 0x000fe40000000f00 */
[----:B---3--:R-:W-:Y:S05]  /*3c00*/  CALL.REL.NOINC `($__internal_2_$__cuda_sm10x_tcgen05_guardrail_trap_unallocated_columns_being_dealloced) ;  /* 0x0000000000dc7944 */ /* 0x008fea0003c00000 */
.L_x_32:
[----:B------:R-:W-:Y:S01]  /*3c10*/  NOP ;  /* 0x0000000000007918 */ /* 0x000fe20000000000 */
.L_x_29:
[----:B------:R-:W-:-:S04]  /*3c20*/  DEPBAR.LE SB0, 0x0 ;  /* 0x000080000000791a */ /* 0x000fc80000000000 */
[----:B------:R-:W-:-:S04]  /*3c30*/  DEPBAR.LE SB0, 0x0 ;  /* 0x000080000000791a */ /* 0x000fc80000000000 */
[----:B----4-:R-:W-:Y:S05]  /*3c40*/  EXIT ;  /* 0x000000000000794d */ /* 0x010fea0003800000 */
.L_x_5:
[----:B------:R-:W-:Y:S02]  /*3c50*/  MOV R6, UR4 ;  /* 0x0000000400067c02 */ /* 0x000fe40008000f00 */
[----:B------:R-:W-:Y:S02]  /*3c60*/  MOV R7, UR4 ;  /* 0x0000000400077c02 */ /* 0x000fe40008000f00 */
[----:B------:R-:W-:-:S07]  /*3c70*/  MOV R0, UR25 ;  /* 0x0000001900007c02 */ /* 0x000fce0008000f00 */
.L_x_33:
[----:B-1----:R1:W2:Y:S02]  /*3c80*/  SYNCS.PHASECHK.TRANS64.TRYWAIT P0, [R0+URZ+0x10], R7 ;  /* 0x00001007000075a7 */ /* 0x0022a400080011ff */
[----:B--2---:R-:W-:Y:S05]  /*3c90*/  @!P0 NANOSLEEP.SYNCS 0x989680 ;  /* 0x009896800000895d */ /* 0x004fea0003900000 */
[----:B------:R-:W2:Y:S02]  /*3ca0*/  @!P0 SYNCS.PHASECHK.TRANS64 P0, [R0+URZ+0x10], R7 ;  /* 0x00001007000085a7 */ /* 0x000ea400080010ff */
[----:B--2---:R-:W-:Y:S05]  /*3cb0*/  @!P0 BRA `(.L_x_33) ;  /* 0xfffffffc00f08947 */ /* 0x004fea000383ffff */
[----:B------:R-:W-:Y:S05]  /*3cc0*/  BRA `(.L_x_4) ;  /* 0xffffffcc00187947 */ /* 0x000fea000383ffff */
.L_x_8:
[----:B------:R-:W-:Y:S02]  /*3cd0*/  MOV R6, UR5 ;  /* 0x0000000500067c02 */ /* 0x000fe40008000f00 */
[----:B------:R-:W-:Y:S02]  /*3ce0*/  MOV R7, UR5 ;  /* 0x0000000500077c02 */ /* 0x000fe40008000f00 */
[----:B------:R-:W-:-:S07]  /*3cf0*/  MOV R0, UR4 ;  /* 0x0000000400007c02 */ /* 0x000fce0008000f00 */
.L_x_34:
[----:B-1----:R1:W2:Y:S02]  /*3d00*/  SYNCS.PHASECHK.TRANS64.TRYWAIT P0, [R0+URZ+0x10], R7 ;  /* 0x00001007000075a7 */ /* 0x0022a400080011ff */
[----:B--2---:R-:W-:Y:S05]  /*3d10*/  @!P0 NANOSLEEP.SYNCS 0x989680 ;  /* 0x009896800000895d */ /* 0x004fea0003900000 */
[----:B------:R-:W2:Y:S02]  /*3d20*/  @!P0 SYNCS.PHASECHK.TRANS64 P0, [R0+URZ+0x10], R7 ;  /* 0x00001007000085a7 */ /* 0x000ea400080010ff */
[----:B--2---:R-:W-:Y:S05]  /*3d30*/  @!P0 BRA `(.L_x_34) ;  /* 0xfffffffc00f08947 */ /* 0x004fea000383ffff */
[----:B------:R-:W-:Y:S05]  /*3d40*/  BRA `(.L_x_35) ;  /* 0xffffffd000087947 */ /* 0x000fea000383ffff */
.L_x_11:
[----:B------:R-:W-:Y:S02]  /*3d50*/  MOV R0, UR50 ;  /* 0x0000003200007c02 */ /* 0x000fe40008000f00 */
[-C--:B------:R-:W-:Y:S02]  /*3d60*/  MOV R6, R2.reuse ;  /* 0x0000000200067202 */ /* 0x080fe40000000f00 */
[----:B------:R-:W-:-:S07]  /*3d70*/  MOV R7, R2 ;  /* 0x0000000200077202 */ /* 0x000fce0000000f00 */
.L_x_36:
[----:B-1----:R1:W2:Y:S02]  /*3d80*/  SYNCS.PHASECHK.TRANS64.TRYWAIT P0, [R0+URZ+0x28], R7 ;  /* 0x00002807000075a7 */ /* 0x0022a400080011ff */
[----:B--2---:R-:W-:Y:S05]  /*3d90*/  @!P0 NANOSLEEP.SYNCS 0x989680 ;  /* 0x009896800000895d */ /* 0x004fea0003900000 */
[----:B------:R-:W2:Y:S02]  /*3da0*/  @!P0 SYNCS.PHASECHK.TRANS64 P0, [R0+URZ+0x28], R7 ;  /* 0x00002807000085a7 */ /* 0x000ea400080010ff */
[----:B--2---:R-:W-:Y:S05]  /*3db0*/  @!P0 BRA `(.L_x_36) ;  /* 0xfffffffc00f08947 */ /* 0x004fea000383ffff */
[----:B------:R-:W-:Y:S05]  /*3dc0*/  BRA `(.L_x_37) ;  /* 0xffffffd4003c7947 */ /* 0x000fea000383ffff */
.L_x_13:
[----:B------:R-:W-:Y:S02]  /*3dd0*/  MOV R6, UR41 ;  /* 0x0000002900067c02 */ /* 0x000fe40008000f00 */
[----:B------:R-:W-:Y:S02]  /*3de0*/  MOV R7, UR41 ;  /* 0x0000002900077c02 */ /* 0x000fe40008000f00 */
[----:B------:R-:W-:Y:S07]  /*3df0*/  MOV R0, UR40 ;  /* 0x0000002800007c02 */ /* 0x000fee0008000f00 */
.L_x_38:
[----:B-1----:R1:W2:Y:S02]  /*3e00*/  SYNCS.PHASECHK.TRANS64.TRYWAIT P1, [R0+URZ], R7 ;  /* 0x00000007000075a7 */ /* 0x0022a400080211ff */
[----:B--2---:R-:W-:Y:S05]  /*3e10*/  @!P1 NANOSLEEP.SYNCS 0x989680 ;  /* 0x009896800000995d */ /* 0x004fea0003900000 */
[----:B------:R-:W2:Y:S02]  /*3e20*/  @!P1 SYNCS.PHASECHK.TRANS64 P1, [R0+URZ], R7 ;  /* 0x00000007000095a7 */ /* 0x000ea400080210ff */
[----:B--2---:R-:W-:Y:S05]  /*3e30*/  @!P1 BRA `(.L_x_38) ;  /* 0xfffffffc00f09947 */ /* 0x004fea000383ffff */
[----:B------:R-:W-:Y:S05]  /*3e40*/  BRA `(.L_x_12) ;  /* 0xffffffd400e47947 */ /* 0x000fea000383ffff */
.L_x_16:
[----:B------:R-:W-:-:S07]  /*3e50*/  MOV R7, R6 ;  /* 0x0000000600077202 */ /* 0x000fce0000000f00 */
.L_x_39:
[----:B-1----:R1:W2:Y:S02]  /*3e60*/  SYNCS.PHASECHK.TRANS64.TRYWAIT P0, [R9+URZ+0x28], R7 ;  /* 0x00002807090075a7 */ /* 0x0022a400080011ff */
[----:B--2---:R-:W-:Y:S05]  /*3e70*/  @!P0 NANOSLEEP.SYNCS 0x989680 ;  /* 0x009896800000895d */ /* 0x004fea0003900000 */
[----:B------:R-:W2:Y:S02]  /*3e80*/  @!P0 SYNCS.PHASECHK.TRANS64 P0, [R9+URZ+0x28], R7 ;  /* 0x00002807090085a7 */ /* 0x000ea400080010ff */
[----:B--2---:R-:W-:Y:S05]  /*3e90*/  @!P0 BRA `(.L_x_39) ;  /* 0xfffffffc00f08947 */ /* 0x004fea000383ffff */
[----:B------:R-:W-:Y:S05]  /*3ea0*/  BRA `(.L_x_9) ;  /* 0xffffffd800847947 */ /* 0x000fea000383ffff */
.L_x_23:
[----:B------:R-:W-:Y:S02]  /*3eb0*/  MOV R2, UR22 ;  /* 0x0000001600027c02 */ /* 0x000fe40008000f00 */
[----:B------:R-:W-:-:S07]  /*3ec0*/  MOV R5, R4 ;  /* 0x0000000400057202 */ /* 0x000fce0000000f00 */
.L_x_40:
[----:B-1----:R1:W2:Y:S02]  /*3ed0*/  SYNCS.PHASECHK.TRANS64.TRYWAIT P0, [R2+URZ+0x20], R5 ;  /* 0x00002005020075a7 */ /* 0x0022a400080011ff */
[----:B--2---:R-:W-:Y:S05]  /*3ee0*/  @!P0 NANOSLEEP.SYNCS 0x989680 ;  /* 0x009896800000895d */ /* 0x004fea0003900000 */
[----:B------:R-:W2:Y:S02]  /*3ef0*/  @!P0 SYNCS.PHASECHK.TRANS64 P0, [R2+URZ+0x20], R5 ;  /* 0x00002005020085a7 */ /* 0x000ea400080010ff */
[----:B--2---:R-:W-:Y:S05]  /*3f00*/  @!P0 BRA `(.L_x_40) ;  /* 0xfffffffc00f08947 */ /* 0x004fea000383ffff */
[----:B------:R-:W-:Y:S05]  /*3f10*/  BRA `(.L_x_41) ;  /* 0xffffffe000c87947 */ /* 0x000fea000383ffff */
        .weak           $__internal_0_$__cuda_sm10x_tcgen05_guardrail_trap_col_being_dealloced_not_returned_by_alloc
        .type           $__internal_0_$__cuda_sm10x_tcgen05_guardrail_trap_col_being_dealloced_not_returned_by_alloc,@function
        .size           $__internal_0_$__cuda_sm10x_tcgen05_guardrail_trap_col_being_dealloced_not_returned_by_alloc,($__internal_1_$__cuda_sm10x_tcgen05_guardrail_trap_phase_invalid_during_alloc - $__internal_0_$__cuda_sm10x_tcgen05_guardrail_trap_col_being_dealloced_not_returned_by_alloc)
$__internal_0_$__cuda_sm10x_tcgen05_guardrail_trap_col_being_dealloced_not_returned_by_alloc:
[----:B------:R-:W-:Y:S05]  /*3f20*/  BPT.TRAP 0x1 ;  /* 0x000000040000795c */ /* 0x000fea0000300000 */
[----:B------:R-:W-:-:S04]  /*3f30*/  HFMA2 R3, -RZ, RZ, 0, 0 ;  /* 0x00000000ff037431 */ /* 0x000fc800000001ff */
[----:B------:R-:W-:Y:S05]  /*3f40*/  RET.REL.NODEC R2 `(kernel_cutlass_kernel_cudnngemm_swigludense_blockscaled_gemm_persistent_swiglu_interleaved_quantSm100BlockScaledPersistentDenseGemmKernel_object_at__TiledMMA_ThrLayoutVMNK11110000_Permuta_0) ;  /* 0xffffffc0022c7950 */ /* 0x000fea0003c3ffff */
        .weak           $__internal_1_$__cuda_sm10x_tcgen05_guardrail_trap_phase_invalid_during_alloc
        .type           $__internal_1_$__cuda_sm10x_tcgen05_guardrail_trap_phase_invalid_during_alloc,@function
        .size           $__internal_1_$__cuda_sm10x_tcgen05_guardrail_trap_phase_invalid_during_alloc,($__internal_2_$__cuda_sm10x_tcgen05_guardrail_trap_unallocated_columns_being_dealloced - $__internal_1_$__cuda_sm10x_tcgen05_guardrail_trap_phase_invalid_during_alloc)
$__internal_1_$__cuda_sm10x_tcgen05_guardrail_trap_phase_invalid_during_alloc:
[----:B------:R-:W-:Y:S05]  /*3f50*/  BPT.TRAP 0x1 ;  /* 0x000000040000795c */ /* 0x000fea0000300000 */
[----:B------:R-:W-:-:S04]  /*3f60*/  MOV R5, 0x0 ;  /* 0x0000000000057802 */ /* 0x000fc80000000f00 */
[----:B------:R-:W-:Y:S05]  /*3f70*/  RET.REL.NODEC R4 `(kernel_cutlass_kernel_cudnngemm_swigludense_blockscaled_gemm_persistent_swiglu_interleaved_quantSm100BlockScaledPersistentDenseGemmKernel_object_at__TiledMMA_ThrLayoutVMNK11110000_Permuta_0) ;  /* 0xffffffc004207950 */ /* 0x000fea0003c3ffff */
        .weak           $__internal_2_$__cuda_sm10x_tcgen05_guardrail_trap_unallocated_columns_being_dealloced
        .type           $__internal_2_$__cuda_sm10x_tcgen05_guardrail_trap_unallocated_columns_being_dealloced,@function
        .size           $__internal_2_$__cuda_sm10x_tcgen05_guardrail_trap_unallocated_columns_being_dealloced,(.L_x_45 - $__internal_2_$__cuda_sm10x_tcgen05_guardrail_trap_unallocated_columns_being_dealloced)
$__internal_2_$__cuda_sm10x_tcgen05_guardrail_trap_unallocated_columns_being_dealloced:
[----:B------:R-:W-:Y:S05]  /*3f80*/  BPT.TRAP 0x1 ;  /* 0x000000040000795c */ /* 0x000fea0000300000 */
[----:B------:R-:W-:-:S04]  /*3f90*/  HFMA2 R3, -RZ, RZ, 0, 0 ;  /* 0x00000000ff037431 */ /* 0x000fc800000001ff */
[----:B------:R-:W-:Y:S05]  /*3fa0*/  RET.REL.NODEC R2 `(kernel_cutlass_kernel_cudnngemm_swigludense_blockscaled_gemm_persistent_swiglu_interleaved_quantSm100BlockScaledPersistentDenseGemmKernel_object_at__TiledMMA_ThrLayoutVMNK11110000_Permuta_0) ;  /* 0xffffffc002147950 */ /* 0x000fea0003c3ffff */
.L_x_42:
[----:B------:R-:W-:-:S00]  /*3fb0*/  BRA `(.L_x_42) ;  /* 0xfffffffc00fc7947 */ /* 0x000fc0000383ffff */
[----:B------:R-:W-:-:S00]  /*3fc0*/  NOP ;  /* 0x0000000000007918 */ /* 0x000fc00000000000 */
        /* <DEDUP_REMOVED lines=11> */
.L_x_45:


//--------------------- .nv.shared.kernel_cutlass_kernel_cudnngemm_swigludense_blockscaled_gemm_persistent_swiglu_interleaved_quantSm100BlockScaledPersistentDenseGemmKernel_object_at__TiledMMA_ThrLayoutVMNK11110000_Permuta_0 --------------------------
	.section	.nv.shared.kernel_cutlass_kernel_cudnngemm_swigludense_blockscaled_gemm_persistent_swiglu_interleaved_quantSm100BlockScaledPersistentDenseGemmKernel_object_at__TiledMMA_ThrLayoutVMNK11110000_Permuta_0,"aw",@nobits
	.sectionflags	@""
	.align	1024
	.zero		1024


//--------------------- .nv.shared.reserved.0     --------------------------
	.section	.nv.shared.reserved.0,"aw",@nobits
	.align	8
	.weak		__nv_reservedSMEM_offset_0_alias
	.size		__nv_reservedSMEM_offset_0_alias, 0, 64
	.other		__nv_reservedSMEM_offset_0_alias,@"STO_CUDA_RESERVED_SHARED STV_DEFAULT"
__nv_reservedSMEM_offset_0_alias:
	.zero		0
.nv.shared.reserved.0:
	.zero		64
	.weak		__nv_reservedSMEM_allocation_phase
	.type		__nv_reservedSMEM_allocation_phase,@object
	.size		__nv_reservedSMEM_allocation_phase,(.L_0 - __nv_reservedSMEM_allocation_phase)
__nv_reservedSMEM_allocation_phase:
	.zero		1
.L_0:
	.zero		7
	.weak		__nv_reservedSMEM_devtool_atexit_pc
	.type		__nv_reservedSMEM_devtool_atexit_pc,@object
	.size		__nv_reservedSMEM_devtool_atexit_pc,(__nv_reservedSMEM_allocation_mask - __nv_reservedSMEM_devtool_atexit_pc)
__nv_reservedSMEM_devtool_atexit_pc:
	.zero		8
	.weak		__nv_reservedSMEM_allocation_mask
	.type		__nv_reservedSMEM_allocation_mask,@object
	.size		__nv_reservedSMEM_allocation_mask,(.L_2 - __nv_reservedSMEM_allocation_mask)
__nv_reservedSMEM_allocation_mask:
	.zero		4
.L_2:


//--------------------- .nv.constant0.kernel_cutlass_kernel_cudnngemm_swigludense_blockscaled_gemm_persistent_swiglu_interleaved_quantSm100BlockScaledPersistentDenseGemmKernel_object_at__TiledMMA_ThrLayoutVMNK11110000_Permuta_0 --------------------------
	.section	.nv.constant0.kernel_cutlass_kernel_cudnngemm_swigludense_blockscaled_gemm_persistent_swiglu_interleaved_quantSm100BlockScaledPersistentDenseGemmKernel_object_at__TiledMMA_ThrLayoutVMNK11110000_Permuta_0,"a",@progbits
	.sectionflags	@""
	.align	4
.nv.constant0.kernel_cutlass_kernel_cudnngemm_swigludense_blockscaled_gemm_persistent_swiglu_interleaved_quantSm100BlockScaledPersistentDenseGemmKernel_object_at__TiledMMA_ThrLayoutVMNK11110000_Permuta_0:
	.zero		1768


//--------------------- SYMBOLS --------------------------

	.type		.nv.reservedSmem.offset0,@object
	.size		.nv.reservedSmem.offset0,0x4
	.type		.nv.reservedSmem.cap,@object
	.size		.nv.reservedSmem.cap,0x4
